//
// Generated by NVIDIA NVVM Compiler
//
// Compiler Build ID: CL-36424714
// Cuda compilation tools, release 13.0, V13.0.88
// Based on NVVM 20.0.0
//

.version 9.0
.target sm_100
.address_size 64

	// .globl	_Z11NaiveSearchPcS_Piii
.extern .func  (.param .b32 func_retval0) vprintf
(
	.param .b64 vprintf_param_0,
	.param .b64 vprintf_param_1
)
;
.global .align 1 .b8 $str[8] = {112, 105, 100, 32, 37, 100, 32};

.visible .entry _Z11NaiveSearchPcS_Piii(
	.param .u64 .ptr .align 1 _Z11NaiveSearchPcS_Piii_param_0,
	.param .u64 .ptr .align 1 _Z11NaiveSearchPcS_Piii_param_1,
	.param .u64 .ptr .align 1 _Z11NaiveSearchPcS_Piii_param_2,
	.param .u32 _Z11NaiveSearchPcS_Piii_param_3,
	.param .u32 _Z11NaiveSearchPcS_Piii_param_4
)
{
	.reg .pred 	%p<41>;
	.reg .b16 	%rs<159>;
	.reg .b32 	%r<93>;
	.reg .b64 	%rd<31>;

	ld.param.u64 	%rd11, [_Z11NaiveSearchPcS_Piii_param_0];
	ld.param.u64 	%rd12, [_Z11NaiveSearchPcS_Piii_param_1];
	ld.param.u64 	%rd10, [_Z11NaiveSearchPcS_Piii_param_2];
	ld.param.u32 	%r37, [_Z11NaiveSearchPcS_Piii_param_3];
	ld.param.u32 	%r38, [_Z11NaiveSearchPcS_Piii_param_4];
	cvta.to.global.u64 	%rd1, %rd11;
	cvta.to.global.u64 	%rd2, %rd12;
	mov.u32 	%r1, %tid.x;
	mov.u32 	%r39, %ctaid.x;
	mov.u32 	%r40, %ntid.x;
	mul.lo.s32 	%r2, %r39, %r40;
	add.s32 	%r3, %r2, %r1;
	sub.s32 	%r41, %r38, %r37;
	setp.gt.s32 	%p1, %r3, %r41;
	@%p1 bra 	$L__BB0_16;
	setp.lt.s32 	%p2, %r37, 1;
	@%p2 bra 	$L__BB0_15;
	and.b32  	%r4, %r37, 15;
	setp.lt.u32 	%p3, %r37, 16;
	mov.b32 	%r92, 1;
	mov.b32 	%r84, 0;
	@%p3 bra 	$L__BB0_5;
	and.b32  	%r84, %r37, 2147483632;
	neg.s32 	%r78, %r84;
	add.s64 	%rd3, %rd2, 7;
	add.s64 	%rd29, %rd1, 7;
	mov.b32 	%r92, 1;
	mov.u32 	%r77, %r3;
$L__BB0_4:
	.pragma "nounroll";
	cvt.s64.s32 	%rd13, %r77;
	add.s64 	%rd14, %rd3, %rd13;
	ld.global.u8 	%rs1, [%rd14+-7];
	ld.global.u8 	%rs4, [%rd29+-7];
	setp.eq.s16 	%p4, %rs1, %rs4;
	ld.global.u8 	%rs7, [%rd14+-6];
	ld.global.u8 	%rs10, [%rd29+-6];
	setp.eq.s16 	%p5, %rs7, %rs10;
	ld.global.u8 	%rs13, [%rd14+-5];
	ld.global.u8 	%rs16, [%rd29+-5];
	setp.eq.s16 	%p6, %rs13, %rs16;
	ld.global.u8 	%rs19, [%rd14+-4];
	ld.global.u8 	%rs22, [%rd29+-4];
	setp.eq.s16 	%p7, %rs19, %rs22;
	ld.global.u8 	%rs25, [%rd14+-3];
	ld.global.u8 	%rs28, [%rd29+-3];
	setp.eq.s16 	%p8, %rs25, %rs28;
	ld.global.u8 	%rs31, [%rd14+-2];
	ld.global.u8 	%rs34, [%rd29+-2];
	setp.eq.s16 	%p9, %rs31, %rs34;
	ld.global.u8 	%rs37, [%rd14+-1];
	ld.global.u8 	%rs40, [%rd29+-1];
	setp.eq.s16 	%p10, %rs37, %rs40;
	ld.global.u8 	%rs43, [%rd14];
	ld.global.u8 	%rs46, [%rd29];
	setp.eq.s16 	%p11, %rs43, %rs46;
	ld.global.u8 	%rs49, [%rd14+1];
	ld.global.u8 	%rs52, [%rd29+1];
	setp.eq.s16 	%p12, %rs49, %rs52;
	ld.global.u8 	%rs55, [%rd14+2];
	ld.global.u8 	%rs58, [%rd29+2];
	setp.eq.s16 	%p13, %rs55, %rs58;
	ld.global.u8 	%rs61, [%rd14+3];
	ld.global.u8 	%rs64, [%rd29+3];
	setp.eq.s16 	%p14, %rs61, %rs64;
	ld.global.u8 	%rs67, [%rd14+4];
	ld.global.u8 	%rs70, [%rd29+4];
	setp.eq.s16 	%p15, %rs67, %rs70;
	ld.global.u8 	%rs73, [%rd14+5];
	ld.global.u8 	%rs76, [%rd29+5];
	setp.eq.s16 	%p16, %rs73, %rs76;
	ld.global.u8 	%rs79, [%rd14+6];
	ld.global.u8 	%rs82, [%rd29+6];
	setp.eq.s16 	%p17, %rs79, %rs82;
	ld.global.u8 	%rs85, [%rd14+7];
	ld.global.u8 	%rs88, [%rd29+7];
	setp.eq.s16 	%p18, %rs85, %rs88;
	ld.global.u8 	%rs91, [%rd14+8];
	ld.global.u8 	%rs92, [%rd29+8];
	setp.eq.s16 	%p19, %rs91, %rs92;
	selp.b32 	%r46, %r92, 0, %p4;
	selp.b32 	%r47, %r46, 0, %p5;
	selp.b32 	%r48, %r47, 0, %p6;
	selp.b32 	%r49, %r48, 0, %p7;
	selp.b32 	%r50, %r49, 0, %p8;
	selp.b32 	%r51, %r50, 0, %p9;
	selp.b32 	%r52, %r51, 0, %p10;
	selp.b32 	%r53, %r52, 0, %p11;
	selp.b32 	%r54, %r53, 0, %p12;
	selp.b32 	%r55, %r54, 0, %p13;
	selp.b32 	%r56, %r55, 0, %p14;
	selp.b32 	%r57, %r56, 0, %p15;
	selp.b32 	%r58, %r57, 0, %p16;
	selp.b32 	%r59, %r58, 0, %p17;
	selp.b32 	%r60, %r59, 0, %p18;
	selp.b32 	%r92, %r60, 0, %p19;
	add.s32 	%r78, %r78, 16;
	add.s32 	%r77, %r77, 16;
	add.s64 	%rd29, %rd29, 16;
	setp.ne.s32 	%p20, %r78, 0;
	@%p20 bra 	$L__BB0_4;
$L__BB0_5:
	setp.eq.s32 	%p21, %r4, 0;
	@%p21 bra 	$L__BB0_14;
	and.b32  	%r16, %r37, 7;
	setp.lt.u32 	%p22, %r4, 8;
	@%p22 bra 	$L__BB0_8;
	add.s32 	%r62, %r84, %r3;
	cvt.s64.s32 	%rd15, %r62;
	add.s64 	%rd16, %rd2, %rd15;
	ld.global.u8 	%rs93, [%rd16];
	cvt.u64.u32 	%rd17, %r84;
	add.s64 	%rd18, %rd1, %rd17;
	ld.global.u8 	%rs96, [%rd18];
	setp.eq.s16 	%p23, %rs93, %rs96;
	ld.global.u8 	%rs99, [%rd16+1];
	ld.global.u8 	%rs102, [%rd18+1];
	setp.eq.s16 	%p24, %rs99, %rs102;
	ld.global.u8 	%rs105, [%rd16+2];
	ld.global.u8 	%rs108, [%rd18+2];
	setp.eq.s16 	%p25, %rs105, %rs108;
	ld.global.u8 	%rs111, [%rd16+3];
	ld.global.u8 	%rs114, [%rd18+3];
	setp.eq.s16 	%p26, %rs111, %rs114;
	ld.global.u8 	%rs117, [%rd16+4];
	ld.global.u8 	%rs120, [%rd18+4];
	setp.eq.s16 	%p27, %rs117, %rs120;
	ld.global.u8 	%rs123, [%rd16+5];
	ld.global.u8 	%rs126, [%rd18+5];
	setp.eq.s16 	%p28, %rs123, %rs126;
	ld.global.u8 	%rs129, [%rd16+6];
	ld.global.u8 	%rs132, [%rd18+6];
	setp.eq.s16 	%p29, %rs129, %rs132;
	ld.global.u8 	%rs135, [%rd16+7];
	ld.global.u8 	%rs136, [%rd18+7];
	setp.eq.s16 	%p30, %rs135, %rs136;
	selp.b32 	%r63, %r92, 0, %p23;
	selp.b32 	%r64, %r63, 0, %p24;
	selp.b32 	%r65, %r64, 0, %p25;
	selp.b32 	%r66, %r65, 0, %p26;
	selp.b32 	%r67, %r66, 0, %p27;
	selp.b32 	%r68, %r67, 0, %p28;
	selp.b32 	%r69, %r68, 0, %p29;
	selp.b32 	%r92, %r69, 0, %p30;
	add.s32 	%r84, %r84, 8;
$L__BB0_8:
	setp.eq.s32 	%p31, %r16, 0;
	@%p31 bra 	$L__BB0_14;
	and.b32  	%r22, %r37, 3;
	setp.lt.u32 	%p32, %r16, 4;
	@%p32 bra 	$L__BB0_11;
	add.s32 	%r71, %r84, %r3;
	cvt.s64.s32 	%rd19, %r71;
	add.s64 	%rd20, %rd2, %rd19;
	ld.global.u8 	%rs137, [%rd20];
	cvt.u64.u32 	%rd21, %r84;
	add.s64 	%rd22, %rd1, %rd21;
	ld.global.u8 	%rs140, [%rd22];
	setp.eq.s16 	%p33, %rs137, %rs140;
	ld.global.u8 	%rs143, [%rd20+1];
	ld.global.u8 	%rs146, [%rd22+1];
	setp.eq.s16 	%p34, %rs143, %rs146;
	ld.global.u8 	%rs149, [%rd20+2];
	ld.global.u8 	%rs152, [%rd22+2];
	setp.eq.s16 	%p35, %rs149, %rs152;
	ld.global.u8 	%rs155, [%rd20+3];
	ld.global.u8 	%rs156, [%rd22+3];
	setp.eq.s16 	%p36, %rs155, %rs156;
	selp.b32 	%r72, %r92, 0, %p33;
	selp.b32 	%r73, %r72, 0, %p34;
	selp.b32 	%r74, %r73, 0, %p35;
	selp.b32 	%r92, %r74, 0, %p36;
	add.s32 	%r84, %r84, 4;
$L__BB0_11:
	setp.eq.s32 	%p37, %r22, 0;
	@%p37 bra 	$L__BB0_14;
	cvt.u64.u32 	%rd23, %r84;
	add.s64 	%rd30, %rd1, %rd23;
	add.s32 	%r75, %r1, %r84;
	add.s32 	%r90, %r75, %r2;
	neg.s32 	%r89, %r22;
$L__BB0_13:
	.pragma "nounroll";
	cvt.s64.s32 	%rd24, %r90;
	add.s64 	%rd25, %rd2, %rd24;
	ld.global.u8 	%rs157, [%rd25];
	ld.global.u8 	%rs158, [%rd30];
	setp.eq.s16 	%p38, %rs157, %rs158;
	selp.b32 	%r92, %r92, 0, %p38;
	add.s64 	%rd30, %rd30, 1;
	add.s32 	%r90, %r90, 1;
	add.s32 	%r89, %r89, 1;
	setp.ne.s32 	%p39, %r89, 0;
	@%p39 bra 	$L__BB0_13;
$L__BB0_14:
	setp.eq.s32 	%p40, %r92, 0;
	@%p40 bra 	$L__BB0_16;
$L__BB0_15:
	cvta.to.global.u64 	%rd26, %rd10;
	mul.wide.s32 	%rd27, %r3, 4;
	add.s64 	%rd28, %rd26, %rd27;
	mov.b32 	%r76, 1;
	st.global.u32 	[%rd28], %r76;
$L__BB0_16:
	ret;

}
	// .globl	_Z8SliceKMPPcS_PiiiS0_i
.visible .entry _Z8SliceKMPPcS_PiiiS0_i(
	.param .u64 .ptr .align 1 _Z8SliceKMPPcS_PiiiS0_i_param_0,
	.param .u64 .ptr .align 1 _Z8SliceKMPPcS_PiiiS0_i_param_1,
	.param .u64 .ptr .align 1 _Z8SliceKMPPcS_PiiiS0_i_param_2,
	.param .u32 _Z8SliceKMPPcS_PiiiS0_i_param_3,
	.param .u32 _Z8SliceKMPPcS_PiiiS0_i_param_4,
	.param .u64 .ptr .align 1 _Z8SliceKMPPcS_PiiiS0_i_param_5,
	.param .u32 _Z8SliceKMPPcS_PiiiS0_i_param_6
)
{
	.reg .pred 	%p<13>;
	.reg .b16 	%rs<5>;
	.reg .b32 	%r<33>;
	.reg .b64 	%rd<22>;

	ld.param.u64 	%rd8, [_Z8SliceKMPPcS_PiiiS0_i_param_0];
	ld.param.u64 	%rd9, [_Z8SliceKMPPcS_PiiiS0_i_param_1];
	ld.param.u64 	%rd10, [_Z8SliceKMPPcS_PiiiS0_i_param_2];
	ld.param.u32 	%r13, [_Z8SliceKMPPcS_PiiiS0_i_param_3];
	ld.param.u32 	%r14, [_Z8SliceKMPPcS_PiiiS0_i_param_4];
	ld.param.u64 	%rd11, [_Z8SliceKMPPcS_PiiiS0_i_param_5];
	ld.param.u32 	%r15, [_Z8SliceKMPPcS_PiiiS0_i_param_6];
	cvta.to.global.u64 	%rd1, %rd11;
	mov.u32 	%r16, %tid.x;
	mov.u32 	%r17, %ctaid.x;
	mov.u32 	%r18, %ntid.x;
	mad.lo.s32 	%r19, %r17, %r18, %r16;
	mul.lo.s32 	%r31, %r15, %r19;
	add.s32 	%r2, %r13, -1;
	add.s32 	%r20, %r2, %r15;
	add.s32 	%r3, %r20, %r31;
	sub.s32 	%r21, %r14, %r31;
	setp.lt.s32 	%p1, %r21, %r13;
	setp.ge.s32 	%p2, %r31, %r3;
	or.pred  	%p3, %p1, %p2;
	@%p3 bra 	$L__BB1_10;
	mul.wide.s32 	%rd12, %r2, 4;
	add.s64 	%rd2, %rd1, %rd12;
	cvta.to.global.u64 	%rd3, %rd8;
	cvta.to.global.u64 	%rd4, %rd9;
	cvta.to.global.u64 	%rd5, %rd10;
	mov.b32 	%r32, 0;
$L__BB1_2:
	cvt.s64.s32 	%rd13, %r32;
	add.s64 	%rd6, %rd3, %rd13;
	ld.global.u8 	%rs1, [%rd6];
	cvt.s64.s32 	%rd14, %r31;
	add.s64 	%rd7, %rd4, %rd14;
	ld.global.u8 	%rs2, [%rd7];
	setp.eq.s16 	%p4, %rs1, %rs2;
	selp.u32 	%r23, 1, 0, %p4;
	add.s32 	%r31, %r31, %r23;
	add.s32 	%r32, %r32, %r23;
	setp.ne.s32 	%p5, %r32, %r13;
	@%p5 bra 	$L__BB1_4;
	sub.s32 	%r25, %r31, %r13;
	mul.wide.s32 	%rd20, %r25, 4;
	add.s64 	%rd21, %rd5, %rd20;
	mov.b32 	%r26, 1;
	st.global.u32 	[%rd21], %r26;
	ld.global.u32 	%r32, [%rd2];
	bra.uni 	$L__BB1_9;
$L__BB1_4:
	setp.ge.s32 	%p6, %r31, %r14;
	@%p6 bra 	$L__BB1_9;
	setp.eq.s16 	%p7, %rs1, %rs2;
	selp.u64 	%rd15, 1, 0, %p7;
	add.s64 	%rd16, %rd6, %rd15;
	ld.global.u8 	%rs3, [%rd16];
	add.s64 	%rd17, %rd7, %rd15;
	ld.global.u8 	%rs4, [%rd17];
	setp.eq.s16 	%p8, %rs3, %rs4;
	@%p8 bra 	$L__BB1_9;
	setp.eq.s32 	%p9, %r32, 0;
	@%p9 bra 	$L__BB1_8;
	mul.wide.s32 	%rd18, %r32, 4;
	add.s64 	%rd19, %rd1, %rd18;
	ld.global.u32 	%r32, [%rd19+-4];
	bra.uni 	$L__BB1_9;
$L__BB1_8:
	add.s32 	%r31, %r31, 1;
	mov.b32 	%r32, 0;
$L__BB1_9:
	sub.s32 	%r27, %r14, %r31;
	sub.s32 	%r28, %r13, %r32;
	setp.ge.s32 	%p10, %r27, %r28;
	setp.lt.s32 	%p11, %r31, %r3;
	and.pred  	%p12, %p10, %p11;
	@%p12 bra 	$L__BB1_2;
$L__BB1_10:
	ret;

}
	// .globl	_Z9KMPSearchPcS_PiiiS0_
.visible .entry _Z9KMPSearchPcS_PiiiS0_(
	.param .u64 .ptr .align 1 _Z9KMPSearchPcS_PiiiS0__param_0,
	.param .u64 .ptr .align 1 _Z9KMPSearchPcS_PiiiS0__param_1,
	.param .u64 .ptr .align 1 _Z9KMPSearchPcS_PiiiS0__param_2,
	.param .u32 _Z9KMPSearchPcS_PiiiS0__param_3,
	.param .u32 _Z9KMPSearchPcS_PiiiS0__param_4,
	.param .u64 .ptr .align 1 _Z9KMPSearchPcS_PiiiS0__param_5
)
{
	.local .align 8 .b8 	__local_depot2[8];
	.reg .b64 	%SP;
	.reg .b64 	%SPL;
	.reg .pred 	%p<9>;
	.reg .b16 	%rs<5>;
	.reg .b32 	%r<29>;
	.reg .b64 	%rd<26>;

	mov.u64 	%SPL, __local_depot2;
	cvta.local.u64 	%SP, %SPL;
	ld.param.u64 	%rd8, [_Z9KMPSearchPcS_PiiiS0__param_0];
	ld.param.u64 	%rd9, [_Z9KMPSearchPcS_PiiiS0__param_1];
	ld.param.u64 	%rd10, [_Z9KMPSearchPcS_PiiiS0__param_2];
	ld.param.u32 	%r10, [_Z9KMPSearchPcS_PiiiS0__param_3];
	ld.param.u32 	%r11, [_Z9KMPSearchPcS_PiiiS0__param_4];
	ld.param.u64 	%rd11, [_Z9KMPSearchPcS_PiiiS0__param_5];
	cvta.to.global.u64 	%rd1, %rd11;
	add.u64 	%rd12, %SP, 0;
	add.u64 	%rd13, %SPL, 0;
	mov.u32 	%r12, %tid.x;
	mov.u32 	%r13, %ctaid.x;
	mov.u32 	%r14, %ntid.x;
	mad.lo.s32 	%r15, %r13, %r14, %r12;
	st.local.u32 	[%rd13], %r15;
	mov.u64 	%rd14, $str;
	cvta.global.u64 	%rd15, %rd14;
	{ // callseq 0, 0
	.param .b64 param0;
	st.param.b64 	[param0], %rd15;
	.param .b64 param1;
	st.param.b64 	[param1], %rd12;
	.param .b32 retval0;
	call.uni (retval0), 
	vprintf, 
	(
	param0, 
	param1
	);
	ld.param.b32 	%r16, [retval0];
	} // callseq 0
	setp.lt.s32 	%p1, %r11, %r10;
	@%p1 bra 	$L__BB2_10;
	mul.wide.s32 	%rd16, %r10, 4;
	add.s64 	%rd2, %rd1, %rd16;
	cvta.to.global.u64 	%rd3, %rd8;
	cvta.to.global.u64 	%rd4, %rd9;
	cvta.to.global.u64 	%rd5, %rd10;
	mov.b32 	%r28, 0;
	mov.u32 	%r27, %r28;
$L__BB2_2:
	cvt.s64.s32 	%rd17, %r28;
	add.s64 	%rd6, %rd3, %rd17;
	ld.global.u8 	%rs1, [%rd6];
	cvt.s64.s32 	%rd18, %r27;
	add.s64 	%rd7, %rd4, %rd18;
	ld.global.u8 	%rs2, [%rd7];
	setp.eq.s16 	%p2, %rs1, %rs2;
	selp.u32 	%r19, 1, 0, %p2;
	add.s32 	%r27, %r27, %r19;
	add.s32 	%r28, %r28, %r19;
	setp.ne.s32 	%p3, %r28, %r10;
	@%p3 bra 	$L__BB2_4;
	sub.s32 	%r21, %r27, %r10;
	mul.wide.s32 	%rd24, %r21, 4;
	add.s64 	%rd25, %rd5, %rd24;
	mov.b32 	%r22, 1;
	st.global.u32 	[%rd25], %r22;
	ld.global.u32 	%r28, [%rd2+-4];
	bra.uni 	$L__BB2_9;
$L__BB2_4:
	setp.ge.s32 	%p4, %r27, %r11;
	@%p4 bra 	$L__BB2_9;
	setp.eq.s16 	%p5, %rs1, %rs2;
	selp.u64 	%rd19, 1, 0, %p5;
	add.s64 	%rd20, %rd6, %rd19;
	ld.global.u8 	%rs3, [%rd20];
	add.s64 	%rd21, %rd7, %rd19;
	ld.global.u8 	%rs4, [%rd21];
	setp.eq.s16 	%p6, %rs3, %rs4;
	@%p6 bra 	$L__BB2_9;
	setp.eq.s32 	%p7, %r28, 0;
	@%p7 bra 	$L__BB2_8;
	mul.wide.s32 	%rd22, %r28, 4;
	add.s64 	%rd23, %rd1, %rd22;
	ld.global.u32 	%r28, [%rd23+-4];
	bra.uni 	$L__BB2_9;
$L__BB2_8:
	add.s32 	%r27, %r27, 1;
	mov.b32 	%r28, 0;
$L__BB2_9:
	sub.s32 	%r23, %r11, %r27;
	sub.s32 	%r24, %r10, %r28;
	setp.ge.s32 	%p8, %r23, %r24;
	@%p8 bra 	$L__BB2_2;
$L__BB2_10:
	ret;

}
	// .globl	_Z2bmPcS_PiiiS0_S0_
.visible .entry _Z2bmPcS_PiiiS0_S0_(
	.param .u64 .ptr .align 1 _Z2bmPcS_PiiiS0_S0__param_0,
	.param .u64 .ptr .align 1 _Z2bmPcS_PiiiS0_S0__param_1,
	.param .u64 .ptr .align 1 _Z2bmPcS_PiiiS0_S0__param_2,
	.param .u32 _Z2bmPcS_PiiiS0_S0__param_3,
	.param .u32 _Z2bmPcS_PiiiS0_S0__param_4,
	.param .u64 .ptr .align 1 _Z2bmPcS_PiiiS0_S0__param_5,
	.param .u64 .ptr .align 1 _Z2bmPcS_PiiiS0_S0__param_6
)
{
	.reg .pred 	%p<5>;
	.reg .b16 	%rs<3>;
	.reg .b32 	%r<22>;
	.reg .b64 	%rd<23>;

	ld.param.u64 	%rd6, [_Z2bmPcS_PiiiS0_S0__param_0];
	ld.param.u64 	%rd7, [_Z2bmPcS_PiiiS0_S0__param_1];
	ld.param.u64 	%rd8, [_Z2bmPcS_PiiiS0_S0__param_2];
	ld.param.u32 	%r9, [_Z2bmPcS_PiiiS0_S0__param_3];
	ld.param.u32 	%r10, [_Z2bmPcS_PiiiS0_S0__param_4];
	ld.param.u64 	%rd10, [_Z2bmPcS_PiiiS0_S0__param_5];
	ld.param.u64 	%rd9, [_Z2bmPcS_PiiiS0_S0__param_6];
	cvta.to.global.u64 	%rd1, %rd10;
	sub.s32 	%r1, %r10, %r9;
	setp.lt.s32 	%p1, %r1, 0;
	@%p1 bra 	$L__BB3_7;
	cvta.to.global.u64 	%rd2, %rd6;
	cvta.to.global.u64 	%rd3, %rd7;
	cvta.to.global.u64 	%rd4, %rd9;
	cvta.to.global.u64 	%rd5, %rd8;
	mov.b32 	%r19, 0;
$L__BB3_2:
	cvt.s64.s32 	%rd15, %r19;
	mov.u32 	%r20, %r9;
$L__BB3_3:
	mov.u32 	%r3, %r20;
	setp.lt.s32 	%p2, %r3, 1;
	@%p2 bra 	$L__BB3_8;
	add.s32 	%r20, %r3, -1;
	cvt.u64.u32 	%rd13, %r20;
	add.s64 	%rd14, %rd2, %rd13;
	ld.global.u8 	%rs2, [%rd14];
	cvt.u64.u32 	%rd16, %r3;
	add.s64 	%rd17, %rd16, %rd15;
	add.s64 	%rd18, %rd3, %rd17;
	ld.global.u8 	%rs1, [%rd18+-1];
	setp.eq.s16 	%p3, %rs2, %rs1;
	@%p3 bra 	$L__BB3_3;
	mul.wide.u32 	%rd19, %r20, 4;
	add.s64 	%rd20, %rd1, %rd19;
	ld.global.u32 	%r13, [%rd20];
	cvt.u32.u16 	%r14, %rs1;
	cvt.s32.s8 	%r15, %r14;
	mul.wide.s32 	%rd21, %r15, 4;
	add.s64 	%rd22, %rd4, %rd21;
	ld.global.u32 	%r16, [%rd22];
	sub.s32 	%r17, %r3, %r9;
	add.s32 	%r18, %r17, %r16;
	max.s32 	%r21, %r13, %r18;
$L__BB3_6:
	add.s32 	%r19, %r21, %r19;
	setp.le.s32 	%p4, %r19, %r1;
	@%p4 bra 	$L__BB3_2;
$L__BB3_7:
	ret;
$L__BB3_8:
	mul.wide.s32 	%rd11, %r19, 4;
	add.s64 	%rd12, %rd5, %rd11;
	mov.b32 	%r12, 1;
	st.global.u32 	[%rd12], %r12;
	ld.global.u32 	%r21, [%rd1];
	bra.uni 	$L__BB3_6;

}
	// .globl	_Z7slicebmPcS_PiiiS0_S0_i
.visible .entry _Z7slicebmPcS_PiiiS0_S0_i(
	.param .u64 .ptr .align 1 _Z7slicebmPcS_PiiiS0_S0_i_param_0,
	.param .u64 .ptr .align 1 _Z7slicebmPcS_PiiiS0_S0_i_param_1,
	.param .u64 .ptr .align 1 _Z7slicebmPcS_PiiiS0_S0_i_param_2,
	.param .u32 _Z7slicebmPcS_PiiiS0_S0_i_param_3,
	.param .u32 _Z7slicebmPcS_PiiiS0_S0_i_param_4,
	.param .u64 .ptr .align 1 _Z7slicebmPcS_PiiiS0_S0_i_param_5,
	.param .u64 .ptr .align 1 _Z7slicebmPcS_PiiiS0_S0_i_param_6,
	.param .u32 _Z7slicebmPcS_PiiiS0_S0_i_param_7
)
{
	.reg .pred 	%p<9>;
	.reg .b16 	%rs<3>;
	.reg .b32 	%r<30>;
	.reg .b64 	%rd<23>;

	ld.param.u64 	%rd6, [_Z7slicebmPcS_PiiiS0_S0_i_param_0];
	ld.param.u64 	%rd7, [_Z7slicebmPcS_PiiiS0_S0_i_param_1];
	ld.param.u64 	%rd8, [_Z7slicebmPcS_PiiiS0_S0_i_param_2];
	ld.param.u32 	%r11, [_Z7slicebmPcS_PiiiS0_S0_i_param_3];
	ld.param.u32 	%r12, [_Z7slicebmPcS_PiiiS0_S0_i_param_4];
	ld.param.u64 	%rd10, [_Z7slicebmPcS_PiiiS0_S0_i_param_5];
	ld.param.u64 	%rd9, [_Z7slicebmPcS_PiiiS0_S0_i_param_6];
	ld.param.u32 	%r13, [_Z7slicebmPcS_PiiiS0_S0_i_param_7];
	cvta.to.global.u64 	%rd1, %rd10;
	mov.u32 	%r14, %tid.x;
	mov.u32 	%r15, %ctaid.x;
	mov.u32 	%r16, %ntid.x;
	mad.lo.s32 	%r17, %r15, %r16, %r14;
	mul.lo.s32 	%r27, %r13, %r17;
	add.s32 	%r18, %r11, %r13;
	add.s32 	%r19, %r18, %r27;
	add.s32 	%r2, %r19, -1;
	sub.s32 	%r3, %r12, %r11;
	setp.gt.s32 	%p1, %r27, %r3;
	setp.ge.s32 	%p2, %r27, %r2;
	or.pred  	%p3, %p1, %p2;
	@%p3 bra 	$L__BB4_7;
	cvta.to.global.u64 	%rd2, %rd6;
	cvta.to.global.u64 	%rd3, %rd7;
	cvta.to.global.u64 	%rd4, %rd9;
	cvta.to.global.u64 	%rd5, %rd8;
$L__BB4_2:
	cvt.s64.s32 	%rd15, %r27;
	mov.u32 	%r28, %r11;
$L__BB4_3:
	mov.u32 	%r5, %r28;
	setp.lt.s32 	%p4, %r5, 1;
	@%p4 bra 	$L__BB4_8;
	add.s32 	%r28, %r5, -1;
	cvt.u64.u32 	%rd13, %r28;
	add.s64 	%rd14, %rd2, %rd13;
	ld.global.u8 	%rs2, [%rd14];
	cvt.u64.u32 	%rd16, %r5;
	add.s64 	%rd17, %rd16, %rd15;
	add.s64 	%rd18, %rd3, %rd17;
	ld.global.u8 	%rs1, [%rd18+-1];
	setp.eq.s16 	%p5, %rs2, %rs1;
	@%p5 bra 	$L__BB4_3;
	mul.wide.u32 	%rd19, %r28, 4;
	add.s64 	%rd20, %rd1, %rd19;
	ld.global.u32 	%r21, [%rd20];
	cvt.u32.u16 	%r22, %rs1;
	cvt.s32.s8 	%r23, %r22;
	mul.wide.s32 	%rd21, %r23, 4;
	add.s64 	%rd22, %rd4, %rd21;
	ld.global.u32 	%r24, [%rd22];
	sub.s32 	%r25, %r5, %r11;
	add.s32 	%r26, %r25, %r24;
	max.s32 	%r29, %r21, %r26;
$L__BB4_6:
	add.s32 	%r27, %r29, %r27;
	setp.le.s32 	%p6, %r27, %r3;
	setp.lt.s32 	%p7, %r27, %r2;
	and.pred  	%p8, %p6, %p7;
	@%p8 bra 	$L__BB4_2;
$L__BB4_7:
	ret;
$L__BB4_8:
	mul.wide.s32 	%rd11, %r27, 4;
	add.s64 	%rd12, %rd5, %rd11;
	mov.b32 	%r20, 1;
	st.global.u32 	[%rd12], %r20;
	ld.global.u32 	%r29, [%rd1];
	bra.uni 	$L__BB4_6;

}
	// .globl	_Z3solPcS_PiiijPj
.visible .entry _Z3solPcS_PiiijPj(
	.param .u64 .ptr .align 1 _Z3solPcS_PiiijPj_param_0,
	.param .u64 .ptr .align 1 _Z3solPcS_PiiijPj_param_1,
	.param .u64 .ptr .align 1 _Z3solPcS_PiiijPj_param_2,
	.param .u32 _Z3solPcS_PiiijPj_param_3,
	.param .u32 _Z3solPcS_PiiijPj_param_4,
	.param .u32 _Z3solPcS_PiiijPj_param_5,
	.param .u64 .ptr .align 1 _Z3solPcS_PiiijPj_param_6
)
{
	.reg .pred 	%p<17>;
	.reg .b16 	%rs<3>;
	.reg .b32 	%r<70>;
	.reg .b64 	%rd<48>;

	ld.param.u64 	%rd17, [_Z3solPcS_PiiijPj_param_0];
	ld.param.u64 	%rd18, [_Z3solPcS_PiiijPj_param_1];
	ld.param.u64 	%rd19, [_Z3solPcS_PiiijPj_param_2];
	ld.param.u32 	%r26, [_Z3solPcS_PiiijPj_param_3];
	ld.param.u32 	%r27, [_Z3solPcS_PiiijPj_param_4];
	ld.param.u32 	%r28, [_Z3solPcS_PiiijPj_param_5];
	ld.param.u64 	%rd20, [_Z3solPcS_PiiijPj_param_6];
	cvta.to.global.u64 	%rd1, %rd19;
	cvta.to.global.u64 	%rd2, %rd20;
	cvta.to.global.u64 	%rd3, %rd18;
	setp.lt.s32 	%p1, %r27, 1;
	@%p1 bra 	$L__BB5_26;
	setp.eq.s32 	%p2, %r26, 0;
	@%p2 bra 	$L__BB5_10;
	cvta.to.global.u64 	%rd4, %rd17;
	mov.b32 	%r67, -1;
	mov.b32 	%r66, 0;
$L__BB5_3:
	shl.b32 	%r31, %r67, 1;
	cvt.u64.u32 	%rd21, %r66;
	add.s64 	%rd22, %rd3, %rd21;
	ld.global.s8 	%r32, [%rd22];
	mul.wide.s32 	%rd23, %r32, 4;
	add.s64 	%rd24, %rd2, %rd23;
	ld.global.u32 	%r33, [%rd24];
	or.b32  	%r67, %r33, %r31;
	setp.ge.u32 	%p3, %r67, %r28;
	@%p3 bra 	$L__BB5_9;
	add.s32 	%r21, %r66, -31;
	mov.b32 	%r68, 0;
$L__BB5_5:
	cvt.u64.u32 	%rd25, %r68;
	add.s64 	%rd26, %rd4, %rd25;
	ld.global.u8 	%rs1, [%rd26];
	add.s32 	%r35, %r68, %r21;
	cvt.u64.u32 	%rd27, %r35;
	add.s64 	%rd28, %rd3, %rd27;
	ld.global.u8 	%rs2, [%rd28];
	setp.ne.s16 	%p4, %rs1, %rs2;
	mov.u32 	%r69, %r68;
	@%p4 bra 	$L__BB5_7;
	add.s32 	%r68, %r68, 1;
	setp.ne.s32 	%p5, %r68, %r26;
	mov.u32 	%r69, %r26;
	@%p5 bra 	$L__BB5_5;
$L__BB5_7:
	setp.ne.s32 	%p6, %r69, %r26;
	@%p6 bra 	$L__BB5_9;
	mul.wide.u32 	%rd29, %r66, 4;
	add.s64 	%rd30, %rd1, %rd29;
	mov.b32 	%r36, 1;
	st.global.u32 	[%rd30+-124], %r36;
$L__BB5_9:
	add.s32 	%r66, %r66, 1;
	setp.ne.s32 	%p7, %r66, %r27;
	@%p7 bra 	$L__BB5_3;
	bra.uni 	$L__BB5_26;
$L__BB5_10:
	and.b32  	%r1, %r27, 3;
	setp.lt.u32 	%p8, %r27, 4;
	mov.b32 	%r63, -1;
	mov.b32 	%r62, 0;
	@%p8 bra 	$L__BB5_21;
	and.b32  	%r62, %r27, 2147483644;
	neg.s32 	%r60, %r62;
	add.s64 	%rd45, %rd3, 1;
	add.s64 	%rd44, %rd1, -124;
	mov.b32 	%r63, -1;
$L__BB5_12:
	shl.b32 	%r40, %r63, 1;
	ld.global.s8 	%r41, [%rd45+-1];
	mul.wide.s32 	%rd31, %r41, 4;
	add.s64 	%rd32, %rd2, %rd31;
	ld.global.u32 	%r42, [%rd32];
	or.b32  	%r6, %r42, %r40;
	setp.ge.u32 	%p9, %r6, %r28;
	@%p9 bra 	$L__BB5_14;
	mov.b32 	%r43, 1;
	st.global.u32 	[%rd44], %r43;
$L__BB5_14:
	shl.b32 	%r44, %r6, 1;
	ld.global.s8 	%r45, [%rd45];
	mul.wide.s32 	%rd33, %r45, 4;
	add.s64 	%rd34, %rd2, %rd33;
	ld.global.u32 	%r46, [%rd34];
	or.b32  	%r7, %r46, %r44;
	setp.ge.u32 	%p10, %r7, %r28;
	@%p10 bra 	$L__BB5_16;
	mov.b32 	%r47, 1;
	st.global.u32 	[%rd44+4], %r47;
$L__BB5_16:
	shl.b32 	%r48, %r7, 1;
	ld.global.s8 	%r49, [%rd45+1];
	mul.wide.s32 	%rd35, %r49, 4;
	add.s64 	%rd36, %rd2, %rd35;
	ld.global.u32 	%r50, [%rd36];
	or.b32  	%r8, %r50, %r48;
	setp.ge.u32 	%p11, %r8, %r28;
	@%p11 bra 	$L__BB5_18;
	mov.b32 	%r51, 1;
	st.global.u32 	[%rd44+8], %r51;
$L__BB5_18:
	shl.b32 	%r52, %r8, 1;
	ld.global.s8 	%r53, [%rd45+2];
	mul.wide.s32 	%rd37, %r53, 4;
	add.s64 	%rd38, %rd2, %rd37;
	ld.global.u32 	%r54, [%rd38];
	or.b32  	%r63, %r54, %r52;
	setp.ge.u32 	%p12, %r63, %r28;
	@%p12 bra 	$L__BB5_20;
	mov.b32 	%r55, 1;
	st.global.u32 	[%rd44+12], %r55;
$L__BB5_20:
	add.s32 	%r60, %r60, 4;
	add.s64 	%rd45, %rd45, 4;
	add.s64 	%rd44, %rd44, 16;
	setp.ne.s32 	%p13, %r60, 0;
	@%p13 bra 	$L__BB5_12;
$L__BB5_21:
	setp.eq.s32 	%p14, %r1, 0;
	@%p14 bra 	$L__BB5_26;
	cvt.u64.u32 	%rd39, %r62;
	mul.wide.u32 	%rd40, %r62, 4;
	add.s64 	%rd41, %rd40, %rd1;
	add.s64 	%rd47, %rd41, -124;
	add.s64 	%rd46, %rd3, %rd39;
	neg.s32 	%r64, %r1;
$L__BB5_23:
	.pragma "nounroll";
	shl.b32 	%r56, %r63, 1;
	ld.global.s8 	%r57, [%rd46];
	mul.wide.s32 	%rd42, %r57, 4;
	add.s64 	%rd43, %rd2, %rd42;
	ld.global.u32 	%r58, [%rd43];
	or.b32  	%r63, %r58, %r56;
	setp.ge.u32 	%p15, %r63, %r28;
	@%p15 bra 	$L__BB5_25;
	mov.b32 	%r59, 1;
	st.global.u32 	[%rd47], %r59;
$L__BB5_25:
	add.s64 	%rd47, %rd47, 4;
	add.s64 	%rd46, %rd46, 1;
	add.s32 	%r64, %r64, 1;
	setp.eq.s32 	%p16, %r64, 0;
	@%p16 bra 	$L__BB5_26;
	bra.uni 	$L__BB5_23;
$L__BB5_26:
	ret;

}
	// .globl	_Z8slicesolPcS_PiiijPji
.visible .entry _Z8slicesolPcS_PiiijPji(
	.param .u64 .ptr .align 1 _Z8slicesolPcS_PiiijPji_param_0,
	.param .u64 .ptr .align 1 _Z8slicesolPcS_PiiijPji_param_1,
	.param .u64 .ptr .align 1 _Z8slicesolPcS_PiiijPji_param_2,
	.param .u32 _Z8slicesolPcS_PiiijPji_param_3,
	.param .u32 _Z8slicesolPcS_PiiijPji_param_4,
	.param .u32 _Z8slicesolPcS_PiiijPji_param_5,
	.param .u64 .ptr .align 1 _Z8slicesolPcS_PiiijPji_param_6,
	.param .u32 _Z8slicesolPcS_PiiijPji_param_7
)
{
	.reg .pred 	%p<17>;
	.reg .b16 	%rs<3>;
	.reg .b32 	%r<88>;
	.reg .b64 	%rd<40>;

	ld.param.u64 	%rd11, [_Z8slicesolPcS_PiiijPji_param_0];
	ld.param.u64 	%rd12, [_Z8slicesolPcS_PiiijPji_param_1];
	ld.param.u64 	%rd13, [_Z8slicesolPcS_PiiijPji_param_2];
	ld.param.u32 	%r33, [_Z8slicesolPcS_PiiijPji_param_3];
	ld.param.u32 	%r34, [_Z8slicesolPcS_PiiijPji_param_4];
	ld.param.u32 	%r35, [_Z8slicesolPcS_PiiijPji_param_5];
	ld.param.u64 	%rd14, [_Z8slicesolPcS_PiiijPji_param_6];
	ld.param.u32 	%r36, [_Z8slicesolPcS_PiiijPji_param_7];
	cvta.to.global.u64 	%rd1, %rd13;
	cvta.to.global.u64 	%rd2, %rd14;
	cvta.to.global.u64 	%rd3, %rd12;
	mov.u32 	%r37, %tid.x;
	mov.u32 	%r38, %ctaid.x;
	mov.u32 	%r39, %ntid.x;
	mad.lo.s32 	%r40, %r38, %r39, %r37;
	mul.lo.s32 	%r79, %r36, %r40;
	add.s32 	%r41, %r36, %r79;
	add.s32 	%r2, %r41, 31;
	min.s32 	%r42, %r34, %r2;
	setp.le.s32 	%p1, %r42, %r79;
	@%p1 bra 	$L__BB6_26;
	setp.eq.s32 	%p2, %r33, 0;
	@%p2 bra 	$L__BB6_10;
	cvta.to.global.u64 	%rd4, %rd11;
	mov.b32 	%r85, -1;
$L__BB6_3:
	shl.b32 	%r44, %r85, 1;
	cvt.s64.s32 	%rd15, %r79;
	add.s64 	%rd16, %rd3, %rd15;
	ld.global.s8 	%r45, [%rd16];
	mul.wide.s32 	%rd17, %r45, 4;
	add.s64 	%rd18, %rd2, %rd17;
	ld.global.u32 	%r46, [%rd18];
	or.b32  	%r85, %r46, %r44;
	setp.ge.u32 	%p3, %r85, %r35;
	@%p3 bra 	$L__BB6_9;
	add.s32 	%r28, %r79, -31;
	mov.b32 	%r86, 0;
$L__BB6_5:
	cvt.u64.u32 	%rd19, %r86;
	add.s64 	%rd20, %rd4, %rd19;
	ld.global.u8 	%rs1, [%rd20];
	add.s32 	%r48, %r86, %r28;
	cvt.u64.u32 	%rd21, %r48;
	add.s64 	%rd22, %rd3, %rd21;
	ld.global.u8 	%rs2, [%rd22];
	setp.ne.s16 	%p4, %rs1, %rs2;
	mov.u32 	%r87, %r86;
	@%p4 bra 	$L__BB6_7;
	add.s32 	%r86, %r86, 1;
	setp.ne.s32 	%p5, %r86, %r33;
	mov.u32 	%r87, %r33;
	@%p5 bra 	$L__BB6_5;
$L__BB6_7:
	setp.ne.s32 	%p6, %r87, %r33;
	@%p6 bra 	$L__BB6_9;
	mul.wide.s32 	%rd23, %r79, 4;
	add.s64 	%rd24, %rd1, %rd23;
	mov.b32 	%r49, 1;
	st.global.u32 	[%rd24+-124], %r49;
$L__BB6_9:
	add.s32 	%r79, %r79, 1;
	setp.lt.s32 	%p7, %r79, %r42;
	@%p7 bra 	$L__BB6_3;
	bra.uni 	$L__BB6_26;
$L__BB6_10:
	add.s32 	%r51, %r79, 1;
	max.s32 	%r52, %r42, %r51;
	sub.s32 	%r4, %r52, %r79;
	and.b32  	%r5, %r4, 3;
	sub.s32 	%r53, %r79, %r52;
	setp.gt.u32 	%p8, %r53, -4;
	mov.b32 	%r80, -1;
	@%p8 bra 	$L__BB6_21;
	and.b32  	%r55, %r4, -4;
	neg.s32 	%r76, %r55;
	add.s64 	%rd5, %rd3, 1;
	add.s64 	%rd6, %rd1, -124;
	mov.b32 	%r80, -1;
$L__BB6_12:
	cvt.s64.s32 	%rd25, %r79;
	add.s64 	%rd7, %rd5, %rd25;
	mul.wide.s32 	%rd26, %r79, 4;
	add.s64 	%rd8, %rd6, %rd26;
	shl.b32 	%r56, %r80, 1;
	ld.global.s8 	%r57, [%rd7+-1];
	mul.wide.s32 	%rd27, %r57, 4;
	add.s64 	%rd28, %rd2, %rd27;
	ld.global.u32 	%r58, [%rd28];
	or.b32  	%r10, %r58, %r56;
	setp.ge.u32 	%p9, %r10, %r35;
	@%p9 bra 	$L__BB6_14;
	mov.b32 	%r59, 1;
	st.global.u32 	[%rd8], %r59;
$L__BB6_14:
	shl.b32 	%r60, %r10, 1;
	ld.global.s8 	%r61, [%rd7];
	mul.wide.s32 	%rd29, %r61, 4;
	add.s64 	%rd30, %rd2, %rd29;
	ld.global.u32 	%r62, [%rd30];
	or.b32  	%r11, %r62, %r60;
	setp.ge.u32 	%p10, %r11, %r35;
	@%p10 bra 	$L__BB6_16;
	mov.b32 	%r63, 1;
	st.global.u32 	[%rd8+4], %r63;
$L__BB6_16:
	shl.b32 	%r64, %r11, 1;
	ld.global.s8 	%r65, [%rd7+1];
	mul.wide.s32 	%rd31, %r65, 4;
	add.s64 	%rd32, %rd2, %rd31;
	ld.global.u32 	%r66, [%rd32];
	or.b32  	%r12, %r66, %r64;
	setp.ge.u32 	%p11, %r12, %r35;
	@%p11 bra 	$L__BB6_18;
	mov.b32 	%r67, 1;
	st.global.u32 	[%rd8+8], %r67;
$L__BB6_18:
	shl.b32 	%r68, %r12, 1;
	ld.global.s8 	%r69, [%rd7+2];
	mul.wide.s32 	%rd33, %r69, 4;
	add.s64 	%rd34, %rd2, %rd33;
	ld.global.u32 	%r70, [%rd34];
	or.b32  	%r80, %r70, %r68;
	setp.ge.u32 	%p12, %r80, %r35;
	@%p12 bra 	$L__BB6_20;
	mov.b32 	%r71, 1;
	st.global.u32 	[%rd8+12], %r71;
$L__BB6_20:
	add.s32 	%r79, %r79, 4;
	add.s32 	%r76, %r76, 4;
	setp.ne.s32 	%p13, %r76, 0;
	@%p13 bra 	$L__BB6_12;
$L__BB6_21:
	setp.eq.s32 	%p14, %r5, 0;
	@%p14 bra 	$L__BB6_26;
	add.s64 	%rd9, %rd1, -124;
	neg.s32 	%r81, %r5;
$L__BB6_23:
	.pragma "nounroll";
	cvt.s64.s32 	%rd35, %r79;
	mul.wide.s32 	%rd36, %r79, 4;
	add.s64 	%rd10, %rd9, %rd36;
	add.s64 	%rd37, %rd3, %rd35;
	shl.b32 	%r72, %r80, 1;
	ld.global.s8 	%r73, [%rd37];
	mul.wide.s32 	%rd38, %r73, 4;
	add.s64 	%rd39, %rd2, %rd38;
	ld.global.u32 	%r74, [%rd39];
	or.b32  	%r80, %r74, %r72;
	setp.ge.u32 	%p15, %r80, %r35;
	@%p15 bra 	$L__BB6_25;
	mov.b32 	%r75, 1;
	st.global.u32 	[%rd10], %r75;
$L__BB6_25:
	add.s32 	%r79, %r79, 1;
	add.s32 	%r81, %r81, 1;
	setp.eq.s32 	%p16, %r81, 0;
	@%p16 bra 	$L__BB6_26;
	bra.uni 	$L__BB6_23;
$L__BB6_26:
	ret;

}
	// .globl	_Z2soPcS_PiiijPj
.visible .entry _Z2soPcS_PiiijPj(
	.param .u64 .ptr .align 1 _Z2soPcS_PiiijPj_param_0,
	.param .u64 .ptr .align 1 _Z2soPcS_PiiijPj_param_1,
	.param .u64 .ptr .align 1 _Z2soPcS_PiiijPj_param_2,
	.param .u32 _Z2soPcS_PiiijPj_param_3,
	.param .u32 _Z2soPcS_PiiijPj_param_4,
	.param .u32 _Z2soPcS_PiiijPj_param_5,
	.param .u64 .ptr .align 1 _Z2soPcS_PiiijPj_param_6
)
{
	.reg .pred 	%p<25>;
	.reg .b32 	%r<113>;
	.reg .b64 	%rd<56>;

	ld.param.u64 	%rd13, [_Z2soPcS_PiiijPj_param_1];
	ld.param.u64 	%rd14, [_Z2soPcS_PiiijPj_param_2];
	ld.param.u32 	%r33, [_Z2soPcS_PiiijPj_param_3];
	ld.param.u32 	%r34, [_Z2soPcS_PiiijPj_param_4];
	ld.param.u32 	%r35, [_Z2soPcS_PiiijPj_param_5];
	ld.param.u64 	%rd15, [_Z2soPcS_PiiijPj_param_6];
	cvta.to.global.u64 	%rd1, %rd14;
	cvta.to.global.u64 	%rd2, %rd15;
	cvta.to.global.u64 	%rd3, %rd13;
	setp.lt.s32 	%p1, %r34, 1;
	@%p1 bra 	$L__BB7_41;
	and.b32  	%r1, %r34, 7;
	setp.lt.u32 	%p2, %r34, 8;
	mov.b32 	%r108, -1;
	mov.b32 	%r109, 0;
	@%p2 bra 	$L__BB7_20;
	and.b32  	%r109, %r34, 2147483640;
	neg.s32 	%r105, %r109;
	add.s64 	%rd55, %rd3, 3;
	add.s64 	%rd5, %rd1, 16;
	neg.s32 	%r104, %r33;
	mov.b32 	%r108, -1;
$L__BB7_3:
	.pragma "nounroll";
	mul.wide.s32 	%rd16, %r104, 4;
	add.s64 	%rd7, %rd5, %rd16;
	shl.b32 	%r39, %r108, 1;
	ld.global.s8 	%r40, [%rd55+-3];
	mul.wide.s32 	%rd17, %r40, 4;
	add.s64 	%rd18, %rd2, %rd17;
	ld.global.u32 	%r41, [%rd18];
	or.b32  	%r8, %r41, %r39;
	setp.ge.u32 	%p3, %r8, %r35;
	@%p3 bra 	$L__BB7_5;
	mov.b32 	%r42, 1;
	st.global.u32 	[%rd7+-12], %r42;
$L__BB7_5:
	shl.b32 	%r43, %r8, 1;
	ld.global.s8 	%r44, [%rd55+-2];
	mul.wide.s32 	%rd19, %r44, 4;
	add.s64 	%rd20, %rd2, %rd19;
	ld.global.u32 	%r45, [%rd20];
	or.b32  	%r9, %r45, %r43;
	setp.ge.u32 	%p4, %r9, %r35;
	@%p4 bra 	$L__BB7_7;
	mov.b32 	%r46, 1;
	st.global.u32 	[%rd7+-8], %r46;
$L__BB7_7:
	shl.b32 	%r47, %r9, 1;
	ld.global.s8 	%r48, [%rd55+-1];
	mul.wide.s32 	%rd21, %r48, 4;
	add.s64 	%rd22, %rd2, %rd21;
	ld.global.u32 	%r49, [%rd22];
	or.b32  	%r10, %r49, %r47;
	setp.ge.u32 	%p5, %r10, %r35;
	@%p5 bra 	$L__BB7_9;
	mov.b32 	%r50, 1;
	st.global.u32 	[%rd7+-4], %r50;
$L__BB7_9:
	shl.b32 	%r51, %r10, 1;
	ld.global.s8 	%r52, [%rd55];
	mul.wide.s32 	%rd23, %r52, 4;
	add.s64 	%rd24, %rd2, %rd23;
	ld.global.u32 	%r53, [%rd24];
	or.b32  	%r11, %r53, %r51;
	setp.ge.u32 	%p6, %r11, %r35;
	@%p6 bra 	$L__BB7_11;
	mov.b32 	%r54, 1;
	st.global.u32 	[%rd7], %r54;
$L__BB7_11:
	shl.b32 	%r55, %r11, 1;
	ld.global.s8 	%r56, [%rd55+1];
	mul.wide.s32 	%rd25, %r56, 4;
	add.s64 	%rd26, %rd2, %rd25;
	ld.global.u32 	%r57, [%rd26];
	or.b32  	%r12, %r57, %r55;
	setp.ge.u32 	%p7, %r12, %r35;
	@%p7 bra 	$L__BB7_13;
	mov.b32 	%r58, 1;
	st.global.u32 	[%rd7+4], %r58;
$L__BB7_13:
	shl.b32 	%r59, %r12, 1;
	ld.global.s8 	%r60, [%rd55+2];
	mul.wide.s32 	%rd27, %r60, 4;
	add.s64 	%rd28, %rd2, %rd27;
	ld.global.u32 	%r61, [%rd28];
	or.b32  	%r13, %r61, %r59;
	setp.ge.u32 	%p8, %r13, %r35;
	@%p8 bra 	$L__BB7_15;
	mov.b32 	%r62, 1;
	st.global.u32 	[%rd7+8], %r62;
$L__BB7_15:
	shl.b32 	%r63, %r13, 1;
	ld.global.s8 	%r64, [%rd55+3];
	mul.wide.s32 	%rd29, %r64, 4;
	add.s64 	%rd30, %rd2, %rd29;
	ld.global.u32 	%r65, [%rd30];
	or.b32  	%r14, %r65, %r63;
	setp.ge.u32 	%p9, %r14, %r35;
	@%p9 bra 	$L__BB7_17;
	mov.b32 	%r66, 1;
	st.global.u32 	[%rd7+12], %r66;
$L__BB7_17:
	shl.b32 	%r67, %r14, 1;
	ld.global.s8 	%r68, [%rd55+4];
	mul.wide.s32 	%rd31, %r68, 4;
	add.s64 	%rd32, %rd2, %rd31;
	ld.global.u32 	%r69, [%rd32];
	or.b32  	%r108, %r69, %r67;
	setp.ge.u32 	%p10, %r108, %r35;
	@%p10 bra 	$L__BB7_19;
	mov.b32 	%r70, 1;
	st.global.u32 	[%rd7+16], %r70;
$L__BB7_19:
	add.s32 	%r105, %r105, 8;
	add.s64 	%rd55, %rd55, 8;
	add.s32 	%r104, %r104, 8;
	setp.ne.s32 	%p11, %r105, 0;
	@%p11 bra 	$L__BB7_3;
$L__BB7_20:
	setp.eq.s32 	%p12, %r1, 0;
	@%p12 bra 	$L__BB7_41;
	and.b32  	%r20, %r34, 3;
	setp.lt.u32 	%p13, %r1, 4;
	@%p13 bra 	$L__BB7_31;
	shl.b32 	%r71, %r108, 1;
	cvt.u64.u32 	%rd33, %r109;
	add.s64 	%rd9, %rd3, %rd33;
	ld.global.s8 	%r72, [%rd9];
	mul.wide.s32 	%rd34, %r72, 4;
	add.s64 	%rd35, %rd2, %rd34;
	ld.global.u32 	%r73, [%rd35];
	or.b32  	%r21, %r73, %r71;
	setp.ge.u32 	%p14, %r21, %r35;
	sub.s32 	%r74, %r109, %r33;
	mul.wide.s32 	%rd36, %r74, 4;
	add.s64 	%rd10, %rd1, %rd36;
	@%p14 bra 	$L__BB7_24;
	mov.b32 	%r75, 1;
	st.global.u32 	[%rd10+4], %r75;
$L__BB7_24:
	shl.b32 	%r76, %r21, 1;
	ld.global.s8 	%r77, [%rd9+1];
	mul.wide.s32 	%rd37, %r77, 4;
	add.s64 	%rd38, %rd2, %rd37;
	ld.global.u32 	%r78, [%rd38];
	or.b32  	%r22, %r78, %r76;
	setp.ge.u32 	%p15, %r22, %r35;
	@%p15 bra 	$L__BB7_26;
	mov.b32 	%r79, 1;
	st.global.u32 	[%rd10+8], %r79;
$L__BB7_26:
	shl.b32 	%r80, %r22, 1;
	ld.global.s8 	%r81, [%rd9+2];
	mul.wide.s32 	%rd39, %r81, 4;
	add.s64 	%rd40, %rd2, %rd39;
	ld.global.u32 	%r82, [%rd40];
	or.b32  	%r23, %r82, %r80;
	setp.ge.u32 	%p16, %r23, %r35;
	@%p16 bra 	$L__BB7_28;
	mov.b32 	%r83, 1;
	st.global.u32 	[%rd10+12], %r83;
$L__BB7_28:
	shl.b32 	%r84, %r23, 1;
	ld.global.s8 	%r85, [%rd9+3];
	mul.wide.s32 	%rd41, %r85, 4;
	add.s64 	%rd42, %rd2, %rd41;
	ld.global.u32 	%r86, [%rd42];
	or.b32  	%r108, %r86, %r84;
	setp.ge.u32 	%p17, %r108, %r35;
	@%p17 bra 	$L__BB7_30;
	mov.b32 	%r87, 1;
	st.global.u32 	[%rd10+16], %r87;
$L__BB7_30:
	add.s32 	%r109, %r109, 4;
$L__BB7_31:
	setp.eq.s32 	%p18, %r20, 0;
	@%p18 bra 	$L__BB7_41;
	setp.eq.s32 	%p19, %r20, 1;
	@%p19 bra 	$L__BB7_38;
	shl.b32 	%r88, %r108, 1;
	cvt.u64.u32 	%rd43, %r109;
	add.s64 	%rd11, %rd3, %rd43;
	ld.global.s8 	%r89, [%rd11];
	mul.wide.s32 	%rd44, %r89, 4;
	add.s64 	%rd45, %rd2, %rd44;
	ld.global.u32 	%r90, [%rd45];
	or.b32  	%r28, %r90, %r88;
	setp.ge.u32 	%p20, %r28, %r35;
	sub.s32 	%r91, %r109, %r33;
	mul.wide.s32 	%rd46, %r91, 4;
	add.s64 	%rd12, %rd1, %rd46;
	@%p20 bra 	$L__BB7_35;
	mov.b32 	%r92, 1;
	st.global.u32 	[%rd12+4], %r92;
$L__BB7_35:
	shl.b32 	%r93, %r28, 1;
	ld.global.s8 	%r94, [%rd11+1];
	mul.wide.s32 	%rd47, %r94, 4;
	add.s64 	%rd48, %rd2, %rd47;
	ld.global.u32 	%r95, [%rd48];
	or.b32  	%r108, %r95, %r93;
	setp.ge.u32 	%p21, %r108, %r35;
	@%p21 bra 	$L__BB7_37;
	mov.b32 	%r96, 1;
	st.global.u32 	[%rd12+8], %r96;
$L__BB7_37:
	add.s32 	%r109, %r109, 2;
$L__BB7_38:
	and.b32  	%r97, %r34, 1;
	setp.eq.b32 	%p22, %r97, 1;
	not.pred 	%p23, %p22;
	@%p23 bra 	$L__BB7_41;
	shl.b32 	%r98, %r108, 1;
	cvt.u64.u32 	%rd49, %r109;
	add.s64 	%rd50, %rd3, %rd49;
	ld.global.s8 	%r99, [%rd50];
	mul.wide.s32 	%rd51, %r99, 4;
	add.s64 	%rd52, %rd2, %rd51;
	ld.global.u32 	%r100, [%rd52];
	or.b32  	%r101, %r100, %r98;
	setp.ge.u32 	%p24, %r101, %r35;
	@%p24 bra 	$L__BB7_41;
	sub.s32 	%r102, %r109, %r33;
	mul.wide.s32 	%rd53, %r102, 4;
	add.s64 	%rd54, %rd1, %rd53;
	mov.b32 	%r103, 1;
	st.global.u32 	[%rd54+4], %r103;
$L__BB7_41:
	ret;

}
	// .globl	_Z7slicesoPcS_PiiijPji
.visible .entry _Z7slicesoPcS_PiiijPji(
	.param .u64 .ptr .align 1 _Z7slicesoPcS_PiiijPji_param_0,
	.param .u64 .ptr .align 1 _Z7slicesoPcS_PiiijPji_param_1,
	.param .u64 .ptr .align 1 _Z7slicesoPcS_PiiijPji_param_2,
	.param .u32 _Z7slicesoPcS_PiiijPji_param_3,
	.param .u32 _Z7slicesoPcS_PiiijPji_param_4,
	.param .u32 _Z7slicesoPcS_PiiijPji_param_5,
	.param .u64 .ptr .align 1 _Z7slicesoPcS_PiiijPji_param_6,
	.param .u32 _Z7slicesoPcS_PiiijPji_param_7
)
{
	.reg .pred 	%p<11>;
	.reg .b32 	%r<78>;
	.reg .b64 	%rd<26>;

	ld.param.u64 	%rd8, [_Z7slicesoPcS_PiiijPji_param_1];
	ld.param.u64 	%rd9, [_Z7slicesoPcS_PiiijPji_param_2];
	ld.param.u32 	%r30, [_Z7slicesoPcS_PiiijPji_param_3];
	ld.param.u32 	%r31, [_Z7slicesoPcS_PiiijPji_param_4];
	ld.param.u32 	%r32, [_Z7slicesoPcS_PiiijPji_param_5];
	ld.param.u64 	%rd10, [_Z7slicesoPcS_PiiijPji_param_6];
	ld.param.u32 	%r33, [_Z7slicesoPcS_PiiijPji_param_7];
	cvta.to.global.u64 	%rd1, %rd9;
	cvta.to.global.u64 	%rd2, %rd10;
	cvta.to.global.u64 	%rd3, %rd8;
	mov.u32 	%r34, %tid.x;
	mov.u32 	%r35, %ctaid.x;
	mov.u32 	%r36, %ntid.x;
	mad.lo.s32 	%r37, %r35, %r36, %r34;
	mul.lo.s32 	%r72, %r33, %r37;
	add.s32 	%r38, %r30, %r33;
	add.s32 	%r39, %r38, %r72;
	add.s32 	%r2, %r39, -1;
	min.s32 	%r40, %r31, %r2;
	setp.le.s32 	%p1, %r40, %r72;
	@%p1 bra 	$L__BB8_17;
	add.s32 	%r43, %r72, 1;
	max.s32 	%r44, %r40, %r43;
	sub.s32 	%r3, %r44, %r72;
	and.b32  	%r4, %r3, 3;
	sub.s32 	%r45, %r72, %r44;
	setp.gt.u32 	%p2, %r45, -4;
	mov.b32 	%r73, -1;
	@%p2 bra 	$L__BB8_12;
	sub.s32 	%r69, %r72, %r30;
	and.b32  	%r47, %r3, -4;
	neg.s32 	%r68, %r47;
	mov.b32 	%r73, -1;
$L__BB8_3:
	shl.b32 	%r48, %r73, 1;
	cvt.s64.s32 	%rd11, %r72;
	add.s64 	%rd4, %rd3, %rd11;
	ld.global.s8 	%r49, [%rd4];
	mul.wide.s32 	%rd12, %r49, 4;
	add.s64 	%rd13, %rd2, %rd12;
	ld.global.u32 	%r50, [%rd13];
	or.b32  	%r11, %r50, %r48;
	setp.ge.u32 	%p3, %r11, %r32;
	mul.wide.s32 	%rd14, %r69, 4;
	add.s64 	%rd5, %rd1, %rd14;
	@%p3 bra 	$L__BB8_5;
	mov.b32 	%r51, 1;
	st.global.u32 	[%rd5+4], %r51;
$L__BB8_5:
	shl.b32 	%r52, %r11, 1;
	ld.global.s8 	%r53, [%rd4+1];
	mul.wide.s32 	%rd15, %r53, 4;
	add.s64 	%rd16, %rd2, %rd15;
	ld.global.u32 	%r54, [%rd16];
	or.b32  	%r12, %r54, %r52;
	setp.ge.u32 	%p4, %r12, %r32;
	@%p4 bra 	$L__BB8_7;
	mov.b32 	%r55, 1;
	st.global.u32 	[%rd5+8], %r55;
$L__BB8_7:
	shl.b32 	%r56, %r12, 1;
	ld.global.s8 	%r57, [%rd4+2];
	mul.wide.s32 	%rd17, %r57, 4;
	add.s64 	%rd18, %rd2, %rd17;
	ld.global.u32 	%r58, [%rd18];
	or.b32  	%r13, %r58, %r56;
	setp.ge.u32 	%p5, %r13, %r32;
	@%p5 bra 	$L__BB8_9;
	mov.b32 	%r59, 1;
	st.global.u32 	[%rd5+12], %r59;
$L__BB8_9:
	shl.b32 	%r60, %r13, 1;
	ld.global.s8 	%r61, [%rd4+3];
	mul.wide.s32 	%rd19, %r61, 4;
	add.s64 	%rd20, %rd2, %rd19;
	ld.global.u32 	%r62, [%rd20];
	or.b32  	%r73, %r62, %r60;
	setp.ge.u32 	%p6, %r73, %r32;
	@%p6 bra 	$L__BB8_11;
	mov.b32 	%r63, 1;
	st.global.u32 	[%rd5+16], %r63;
$L__BB8_11:
	add.s32 	%r72, %r72, 4;
	add.s32 	%r69, %r69, 4;
	add.s32 	%r68, %r68, 4;
	setp.ne.s32 	%p7, %r68, 0;
	@%p7 bra 	$L__BB8_3;
$L__BB8_12:
	setp.eq.s32 	%p8, %r4, 0;
	@%p8 bra 	$L__BB8_17;
	add.s64 	%rd6, %rd1, 4;
	sub.s32 	%r75, %r72, %r30;
	neg.s32 	%r74, %r4;
$L__BB8_14:
	.pragma "nounroll";
	mul.wide.s32 	%rd21, %r75, 4;
	add.s64 	%rd7, %rd6, %rd21;
	cvt.s64.s32 	%rd22, %r72;
	add.s64 	%rd23, %rd3, %rd22;
	shl.b32 	%r64, %r73, 1;
	ld.global.s8 	%r65, [%rd23];
	mul.wide.s32 	%rd24, %r65, 4;
	add.s64 	%rd25, %rd2, %rd24;
	ld.global.u32 	%r66, [%rd25];
	or.b32  	%r73, %r66, %r64;
	setp.ge.u32 	%p9, %r73, %r32;
	@%p9 bra 	$L__BB8_16;
	mov.b32 	%r67, 1;
	st.global.u32 	[%rd7], %r67;
$L__BB8_16:
	add.s32 	%r72, %r72, 1;
	add.s32 	%r75, %r75, 1;
	add.s32 	%r74, %r74, 1;
	setp.ne.s32 	%p10, %r74, 0;
	@%p10 bra 	$L__BB8_14;
$L__BB8_17:
	ret;

}
	// .globl	_Z10RabinKarp2PcS_Piii
.visible .entry _Z10RabinKarp2PcS_Piii(
	.param .u64 .ptr .align 1 _Z10RabinKarp2PcS_Piii_param_0,
	.param .u64 .ptr .align 1 _Z10RabinKarp2PcS_Piii_param_1,
	.param .u64 .ptr .align 1 _Z10RabinKarp2PcS_Piii_param_2,
	.param .u32 _Z10RabinKarp2PcS_Piii_param_3,
	.param .u32 _Z10RabinKarp2PcS_Piii_param_4
)
{
	.reg .pred 	%p<69>;
	.reg .b16 	%rs<191>;
	.reg .b32 	%r<402>;
	.reg .b64 	%rd<56>;

	ld.param.u64 	%rd13, [_Z10RabinKarp2PcS_Piii_param_0];
	ld.param.u64 	%rd14, [_Z10RabinKarp2PcS_Piii_param_1];
	ld.param.u64 	%rd15, [_Z10RabinKarp2PcS_Piii_param_2];
	ld.param.u32 	%r111, [_Z10RabinKarp2PcS_Piii_param_3];
	ld.param.u32 	%r112, [_Z10RabinKarp2PcS_Piii_param_4];
	cvta.to.global.u64 	%rd1, %rd13;
	cvta.to.global.u64 	%rd2, %rd14;
	cvta.to.global.u64 	%rd3, %rd15;
	mov.u32 	%r114, %tid.x;
	mov.u32 	%r115, %ctaid.x;
	mov.u32 	%r116, %ntid.x;
	mad.lo.s32 	%r1, %r115, %r116, %r114;
	setp.lt.s32 	%p1, %r111, 2;
	mov.b32 	%r353, 1;
	@%p1 bra 	$L__BB9_7;
	add.s32 	%r2, %r111, -1;
	add.s32 	%r119, %r111, -2;
	and.b32  	%r3, %r2, 3;
	setp.lt.u32 	%p2, %r119, 3;
	mov.b32 	%r353, 1;
	@%p2 bra 	$L__BB9_4;
	and.b32  	%r4, %r2, -4;
	mov.b32 	%r355, 0;
	mov.b32 	%r353, 1;
$L__BB9_3:
	shl.b32 	%r353, %r353, 4;
	add.s32 	%r355, %r355, 4;
	setp.eq.s32 	%p3, %r355, %r4;
	@%p3 bra 	$L__BB9_4;
	bra.uni 	$L__BB9_3;
$L__BB9_4:
	setp.eq.s32 	%p4, %r3, 0;
	@%p4 bra 	$L__BB9_7;
	mov.b32 	%r352, 0;
$L__BB9_6:
	.pragma "nounroll";
	shl.b32 	%r353, %r353, 1;
	add.s32 	%r352, %r352, 1;
	setp.ne.s32 	%p5, %r352, %r3;
	@%p5 bra 	$L__BB9_6;
$L__BB9_7:
	setp.lt.s32 	%p6, %r111, 1;
	mov.b32 	%r375, 0;
	mov.u32 	%r376, %r375;
	@%p6 bra 	$L__BB9_20;
	and.b32  	%r12, %r111, 15;
	setp.lt.u32 	%p7, %r111, 16;
	mov.b32 	%r358, 0;
	mov.u32 	%r376, %r358;
	mov.u32 	%r375, %r358;
	@%p7 bra 	$L__BB9_11;
	and.b32  	%r358, %r111, 2147483632;
	mov.b32 	%r392, 0;
	mov.u32 	%r376, %r392;
	mov.u32 	%r375, %r392;
$L__BB9_10:
	.pragma "nounroll";
	cvt.u64.u32 	%rd16, %r392;
	add.s64 	%rd17, %rd1, %rd16;
	ld.global.s8 	%rs1, [%rd17];
	add.s64 	%rd18, %rd2, %rd16;
	ld.global.s8 	%rs2, [%rd18];
	shl.b32 	%r127, %r375, 2;
	mul.wide.s16 	%r128, %rs1, 2;
	add.s32 	%r129, %r127, %r128;
	ld.global.s8 	%r130, [%rd17+1];
	add.s32 	%r131, %r129, %r130;
	shl.b32 	%r132, %r376, 2;
	mul.wide.s16 	%r133, %rs2, 2;
	add.s32 	%r134, %r132, %r133;
	ld.global.s8 	%r135, [%rd18+1];
	add.s32 	%r136, %r134, %r135;
	ld.global.s8 	%rs3, [%rd17+2];
	ld.global.s8 	%rs4, [%rd18+2];
	shl.b32 	%r137, %r131, 2;
	mul.wide.s16 	%r138, %rs3, 2;
	add.s32 	%r139, %r137, %r138;
	ld.global.s8 	%r140, [%rd17+3];
	add.s32 	%r141, %r139, %r140;
	shl.b32 	%r142, %r136, 2;
	mul.wide.s16 	%r143, %rs4, 2;
	add.s32 	%r144, %r142, %r143;
	ld.global.s8 	%r145, [%rd18+3];
	add.s32 	%r146, %r144, %r145;
	ld.global.s8 	%rs5, [%rd17+4];
	ld.global.s8 	%rs6, [%rd18+4];
	shl.b32 	%r147, %r141, 2;
	mul.wide.s16 	%r148, %rs5, 2;
	add.s32 	%r149, %r147, %r148;
	ld.global.s8 	%r150, [%rd17+5];
	add.s32 	%r151, %r149, %r150;
	shl.b32 	%r152, %r146, 2;
	mul.wide.s16 	%r153, %rs6, 2;
	add.s32 	%r154, %r152, %r153;
	ld.global.s8 	%r155, [%rd18+5];
	add.s32 	%r156, %r154, %r155;
	ld.global.s8 	%rs7, [%rd17+6];
	ld.global.s8 	%rs8, [%rd18+6];
	shl.b32 	%r157, %r151, 2;
	mul.wide.s16 	%r158, %rs7, 2;
	add.s32 	%r159, %r157, %r158;
	ld.global.s8 	%r160, [%rd17+7];
	add.s32 	%r161, %r159, %r160;
	shl.b32 	%r162, %r156, 2;
	mul.wide.s16 	%r163, %rs8, 2;
	add.s32 	%r164, %r162, %r163;
	ld.global.s8 	%r165, [%rd18+7];
	add.s32 	%r166, %r164, %r165;
	ld.global.s8 	%rs9, [%rd17+8];
	ld.global.s8 	%rs10, [%rd18+8];
	shl.b32 	%r167, %r161, 2;
	mul.wide.s16 	%r168, %rs9, 2;
	add.s32 	%r169, %r167, %r168;
	ld.global.s8 	%r170, [%rd17+9];
	add.s32 	%r171, %r169, %r170;
	shl.b32 	%r172, %r166, 2;
	mul.wide.s16 	%r173, %rs10, 2;
	add.s32 	%r174, %r172, %r173;
	ld.global.s8 	%r175, [%rd18+9];
	add.s32 	%r176, %r174, %r175;
	ld.global.s8 	%rs11, [%rd17+10];
	ld.global.s8 	%rs12, [%rd18+10];
	shl.b32 	%r177, %r171, 2;
	mul.wide.s16 	%r178, %rs11, 2;
	add.s32 	%r179, %r177, %r178;
	ld.global.s8 	%r180, [%rd17+11];
	add.s32 	%r181, %r179, %r180;
	shl.b32 	%r182, %r176, 2;
	mul.wide.s16 	%r183, %rs12, 2;
	add.s32 	%r184, %r182, %r183;
	ld.global.s8 	%r185, [%rd18+11];
	add.s32 	%r186, %r184, %r185;
	ld.global.s8 	%rs13, [%rd17+12];
	ld.global.s8 	%rs14, [%rd18+12];
	shl.b32 	%r187, %r181, 2;
	mul.wide.s16 	%r188, %rs13, 2;
	add.s32 	%r189, %r187, %r188;
	ld.global.s8 	%r190, [%rd17+13];
	add.s32 	%r191, %r189, %r190;
	shl.b32 	%r192, %r186, 2;
	mul.wide.s16 	%r193, %rs14, 2;
	add.s32 	%r194, %r192, %r193;
	ld.global.s8 	%r195, [%rd18+13];
	add.s32 	%r196, %r194, %r195;
	ld.global.s8 	%rs15, [%rd17+14];
	ld.global.s8 	%rs16, [%rd18+14];
	shl.b32 	%r197, %r191, 2;
	mul.wide.s16 	%r198, %rs15, 2;
	add.s32 	%r199, %r197, %r198;
	ld.global.s8 	%r200, [%rd17+15];
	add.s32 	%r375, %r199, %r200;
	shl.b32 	%r201, %r196, 2;
	mul.wide.s16 	%r202, %rs16, 2;
	add.s32 	%r203, %r201, %r202;
	ld.global.s8 	%r204, [%rd18+15];
	add.s32 	%r376, %r203, %r204;
	add.s32 	%r392, %r392, 16;
	setp.eq.s32 	%p8, %r392, %r358;
	@%p8 bra 	$L__BB9_11;
	bra.uni 	$L__BB9_10;
$L__BB9_11:
	setp.eq.s32 	%p9, %r12, 0;
	@%p9 bra 	$L__BB9_20;
	and.b32  	%r23, %r111, 7;
	setp.lt.u32 	%p10, %r12, 8;
	@%p10 bra 	$L__BB9_14;
	cvt.u64.u32 	%rd19, %r358;
	add.s64 	%rd20, %rd1, %rd19;
	ld.global.s8 	%rs17, [%rd20];
	add.s64 	%rd21, %rd2, %rd19;
	ld.global.s8 	%rs18, [%rd21];
	shl.b32 	%r206, %r375, 2;
	mul.wide.s16 	%r207, %rs17, 2;
	add.s32 	%r208, %r206, %r207;
	ld.global.s8 	%r209, [%rd20+1];
	add.s32 	%r210, %r208, %r209;
	shl.b32 	%r211, %r376, 2;
	mul.wide.s16 	%r212, %rs18, 2;
	add.s32 	%r213, %r211, %r212;
	ld.global.s8 	%r214, [%rd21+1];
	add.s32 	%r215, %r213, %r214;
	ld.global.s8 	%rs19, [%rd20+2];
	ld.global.s8 	%rs20, [%rd21+2];
	shl.b32 	%r216, %r210, 2;
	mul.wide.s16 	%r217, %rs19, 2;
	add.s32 	%r218, %r216, %r217;
	ld.global.s8 	%r219, [%rd20+3];
	add.s32 	%r220, %r218, %r219;
	shl.b32 	%r221, %r215, 2;
	mul.wide.s16 	%r222, %rs20, 2;
	add.s32 	%r223, %r221, %r222;
	ld.global.s8 	%r224, [%rd21+3];
	add.s32 	%r225, %r223, %r224;
	ld.global.s8 	%rs21, [%rd20+4];
	ld.global.s8 	%rs22, [%rd21+4];
	shl.b32 	%r226, %r220, 2;
	mul.wide.s16 	%r227, %rs21, 2;
	add.s32 	%r228, %r226, %r227;
	ld.global.s8 	%r229, [%rd20+5];
	add.s32 	%r230, %r228, %r229;
	shl.b32 	%r231, %r225, 2;
	mul.wide.s16 	%r232, %rs22, 2;
	add.s32 	%r233, %r231, %r232;
	ld.global.s8 	%r234, [%rd21+5];
	add.s32 	%r235, %r233, %r234;
	ld.global.s8 	%rs23, [%rd20+6];
	ld.global.s8 	%rs24, [%rd21+6];
	shl.b32 	%r236, %r230, 2;
	mul.wide.s16 	%r237, %rs23, 2;
	add.s32 	%r238, %r236, %r237;
	ld.global.s8 	%r239, [%rd20+7];
	add.s32 	%r375, %r238, %r239;
	shl.b32 	%r240, %r235, 2;
	mul.wide.s16 	%r241, %rs24, 2;
	add.s32 	%r242, %r240, %r241;
	ld.global.s8 	%r243, [%rd21+7];
	add.s32 	%r376, %r242, %r243;
	add.s32 	%r358, %r358, 8;
$L__BB9_14:
	setp.eq.s32 	%p11, %r23, 0;
	@%p11 bra 	$L__BB9_20;
	and.b32  	%r32, %r111, 3;
	setp.lt.u32 	%p12, %r23, 4;
	@%p12 bra 	$L__BB9_17;
	cvt.u64.u32 	%rd22, %r358;
	add.s64 	%rd23, %rd1, %rd22;
	ld.global.s8 	%rs25, [%rd23];
	add.s64 	%rd24, %rd2, %rd22;
	ld.global.s8 	%rs26, [%rd24];
	shl.b32 	%r245, %r375, 2;
	mul.wide.s16 	%r246, %rs25, 2;
	add.s32 	%r247, %r245, %r246;
	ld.global.s8 	%r248, [%rd23+1];
	add.s32 	%r249, %r247, %r248;
	shl.b32 	%r250, %r376, 2;
	mul.wide.s16 	%r251, %rs26, 2;
	add.s32 	%r252, %r250, %r251;
	ld.global.s8 	%r253, [%rd24+1];
	add.s32 	%r254, %r252, %r253;
	ld.global.s8 	%rs27, [%rd23+2];
	ld.global.s8 	%rs28, [%rd24+2];
	shl.b32 	%r255, %r249, 2;
	mul.wide.s16 	%r256, %rs27, 2;
	add.s32 	%r257, %r255, %r256;
	ld.global.s8 	%r258, [%rd23+3];
	add.s32 	%r375, %r257, %r258;
	shl.b32 	%r259, %r254, 2;
	mul.wide.s16 	%r260, %rs28, 2;
	add.s32 	%r261, %r259, %r260;
	ld.global.s8 	%r262, [%rd24+3];
	add.s32 	%r376, %r261, %r262;
	add.s32 	%r358, %r358, 4;
$L__BB9_17:
	setp.eq.s32 	%p13, %r32, 0;
	@%p13 bra 	$L__BB9_20;
	mov.b32 	%r374, 0;
$L__BB9_19:
	.pragma "nounroll";
	shl.b32 	%r264, %r375, 1;
	cvt.u64.u32 	%rd25, %r358;
	add.s64 	%rd26, %rd1, %rd25;
	ld.global.s8 	%r265, [%rd26];
	add.s32 	%r375, %r264, %r265;
	shl.b32 	%r266, %r376, 1;
	add.s64 	%rd27, %rd2, %rd25;
	ld.global.s8 	%r267, [%rd27];
	add.s32 	%r376, %r266, %r267;
	add.s32 	%r358, %r358, 1;
	add.s32 	%r374, %r374, 1;
	setp.ne.s32 	%p14, %r374, %r32;
	@%p14 bra 	$L__BB9_19;
$L__BB9_20:
	sub.s32 	%r51, %r112, %r111;
	setp.lt.s32 	%p15, %r51, 0;
	@%p15 bra 	$L__BB9_56;
	setp.lt.s32 	%p16, %r111, 1;
	@%p16 bra 	$L__BB9_40;
	add.s32 	%r52, %r51, 1;
	and.b32  	%r53, %r111, 15;
	and.b32  	%r54, %r111, 7;
	and.b32  	%r55, %r111, 2147483632;
	and.b32  	%r56, %r111, 3;
	neg.s32 	%r57, %r55;
	add.s64 	%rd4, %rd2, 7;
	mov.b32 	%r377, 0;
$L__BB9_23:
	setp.eq.s32 	%p26, %r375, %r376;
	@%p26 bra 	$L__BB9_24;
	bra.uni 	$L__BB9_39;
$L__BB9_24:
	setp.lt.u32 	%p27, %r111, 16;
	add.s32 	%r85, %r377, %r1;
	mov.b32 	%r391, 1;
	mov.b32 	%r386, 0;
	@%p27 bra 	$L__BB9_27;
	add.s64 	%rd55, %rd1, 7;
	mov.b32 	%r391, 1;
	mov.u32 	%r379, %r85;
	mov.u32 	%r380, %r57;
$L__BB9_26:
	.pragma "nounroll";
	cvt.s64.s32 	%rd37, %r379;
	add.s64 	%rd38, %rd4, %rd37;
	ld.global.u8 	%rs29, [%rd38+-7];
	ld.global.u8 	%rs32, [%rd55+-7];
	setp.eq.s16 	%p28, %rs29, %rs32;
	ld.global.u8 	%rs35, [%rd38+-6];
	ld.global.u8 	%rs38, [%rd55+-6];
	setp.eq.s16 	%p29, %rs35, %rs38;
	ld.global.u8 	%rs41, [%rd38+-5];
	ld.global.u8 	%rs44, [%rd55+-5];
	setp.eq.s16 	%p30, %rs41, %rs44;
	ld.global.u8 	%rs47, [%rd38+-4];
	ld.global.u8 	%rs50, [%rd55+-4];
	setp.eq.s16 	%p31, %rs47, %rs50;
	ld.global.u8 	%rs53, [%rd38+-3];
	ld.global.u8 	%rs56, [%rd55+-3];
	setp.eq.s16 	%p32, %rs53, %rs56;
	ld.global.u8 	%rs59, [%rd38+-2];
	ld.global.u8 	%rs62, [%rd55+-2];
	setp.eq.s16 	%p33, %rs59, %rs62;
	ld.global.u8 	%rs65, [%rd38+-1];
	ld.global.u8 	%rs68, [%rd55+-1];
	setp.eq.s16 	%p34, %rs65, %rs68;
	ld.global.u8 	%rs71, [%rd38];
	ld.global.u8 	%rs74, [%rd55];
	setp.eq.s16 	%p35, %rs71, %rs74;
	ld.global.u8 	%rs77, [%rd38+1];
	ld.global.u8 	%rs80, [%rd55+1];
	setp.eq.s16 	%p36, %rs77, %rs80;
	ld.global.u8 	%rs83, [%rd38+2];
	ld.global.u8 	%rs86, [%rd55+2];
	setp.eq.s16 	%p37, %rs83, %rs86;
	ld.global.u8 	%rs89, [%rd38+3];
	ld.global.u8 	%rs92, [%rd55+3];
	setp.eq.s16 	%p38, %rs89, %rs92;
	ld.global.u8 	%rs95, [%rd38+4];
	ld.global.u8 	%rs98, [%rd55+4];
	setp.eq.s16 	%p39, %rs95, %rs98;
	ld.global.u8 	%rs101, [%rd38+5];
	ld.global.u8 	%rs104, [%rd55+5];
	setp.eq.s16 	%p40, %rs101, %rs104;
	ld.global.u8 	%rs107, [%rd38+6];
	ld.global.u8 	%rs110, [%rd55+6];
	setp.eq.s16 	%p41, %rs107, %rs110;
	ld.global.u8 	%rs113, [%rd38+7];
	ld.global.u8 	%rs116, [%rd55+7];
	setp.eq.s16 	%p42, %rs113, %rs116;
	ld.global.u8 	%rs119, [%rd38+8];
	ld.global.u8 	%rs120, [%rd55+8];
	setp.eq.s16 	%p43, %rs119, %rs120;
	selp.b32 	%r310, %r391, 0, %p28;
	selp.b32 	%r311, %r310, 0, %p29;
	selp.b32 	%r312, %r311, 0, %p30;
	selp.b32 	%r313, %r312, 0, %p31;
	selp.b32 	%r314, %r313, 0, %p32;
	selp.b32 	%r315, %r314, 0, %p33;
	selp.b32 	%r316, %r315, 0, %p34;
	selp.b32 	%r317, %r316, 0, %p35;
	selp.b32 	%r318, %r317, 0, %p36;
	selp.b32 	%r319, %r318, 0, %p37;
	selp.b32 	%r320, %r319, 0, %p38;
	selp.b32 	%r321, %r320, 0, %p39;
	selp.b32 	%r322, %r321, 0, %p40;
	selp.b32 	%r323, %r322, 0, %p41;
	selp.b32 	%r324, %r323, 0, %p42;
	selp.b32 	%r391, %r324, 0, %p43;
	add.s32 	%r380, %r380, 16;
	add.s32 	%r379, %r379, 16;
	add.s64 	%rd55, %rd55, 16;
	setp.ne.s32 	%p44, %r380, 0;
	mov.u32 	%r386, %r55;
	@%p44 bra 	$L__BB9_26;
$L__BB9_27:
	setp.eq.s32 	%p45, %r53, 0;
	@%p45 bra 	$L__BB9_37;
	add.s32 	%r326, %r53, -1;
	setp.lt.u32 	%p46, %r326, 7;
	@%p46 bra 	$L__BB9_30;
	add.s32 	%r327, %r85, %r386;
	cvt.s64.s32 	%rd39, %r327;
	add.s64 	%rd40, %rd2, %rd39;
	ld.global.u8 	%rs121, [%rd40];
	cvt.u64.u32 	%rd41, %r386;
	add.s64 	%rd42, %rd1, %rd41;
	ld.global.u8 	%rs124, [%rd42];
	setp.eq.s16 	%p47, %rs121, %rs124;
	ld.global.u8 	%rs127, [%rd40+1];
	ld.global.u8 	%rs130, [%rd42+1];
	setp.eq.s16 	%p48, %rs127, %rs130;
	ld.global.u8 	%rs133, [%rd40+2];
	ld.global.u8 	%rs136, [%rd42+2];
	setp.eq.s16 	%p49, %rs133, %rs136;
	ld.global.u8 	%rs139, [%rd40+3];
	ld.global.u8 	%rs142, [%rd42+3];
	setp.eq.s16 	%p50, %rs139, %rs142;
	ld.global.u8 	%rs145, [%rd40+4];
	ld.global.u8 	%rs148, [%rd42+4];
	setp.eq.s16 	%p51, %rs145, %rs148;
	ld.global.u8 	%rs151, [%rd40+5];
	ld.global.u8 	%rs154, [%rd42+5];
	setp.eq.s16 	%p52, %rs151, %rs154;
	ld.global.u8 	%rs157, [%rd40+6];
	ld.global.u8 	%rs160, [%rd42+6];
	setp.eq.s16 	%p53, %rs157, %rs160;
	ld.global.u8 	%rs163, [%rd40+7];
	ld.global.u8 	%rs164, [%rd42+7];
	setp.eq.s16 	%p54, %rs163, %rs164;
	selp.b32 	%r328, %r391, 0, %p47;
	selp.b32 	%r329, %r328, 0, %p48;
	selp.b32 	%r330, %r329, 0, %p49;
	selp.b32 	%r331, %r330, 0, %p50;
	selp.b32 	%r332, %r331, 0, %p51;
	selp.b32 	%r333, %r332, 0, %p52;
	selp.b32 	%r334, %r333, 0, %p53;
	selp.b32 	%r391, %r334, 0, %p54;
	add.s32 	%r386, %r386, 8;
$L__BB9_30:
	setp.eq.s32 	%p55, %r54, 0;
	@%p55 bra 	$L__BB9_37;
	add.s32 	%r336, %r54, -1;
	setp.lt.u32 	%p56, %r336, 3;
	@%p56 bra 	$L__BB9_33;
	add.s32 	%r337, %r85, %r386;
	cvt.s64.s32 	%rd43, %r337;
	add.s64 	%rd44, %rd2, %rd43;
	ld.global.u8 	%rs165, [%rd44];
	cvt.u64.u32 	%rd45, %r386;
	add.s64 	%rd46, %rd1, %rd45;
	ld.global.u8 	%rs168, [%rd46];
	setp.eq.s16 	%p57, %rs165, %rs168;
	ld.global.u8 	%rs171, [%rd44+1];
	ld.global.u8 	%rs174, [%rd46+1];
	setp.eq.s16 	%p58, %rs171, %rs174;
	ld.global.u8 	%rs177, [%rd44+2];
	ld.global.u8 	%rs180, [%rd46+2];
	setp.eq.s16 	%p59, %rs177, %rs180;
	ld.global.u8 	%rs183, [%rd44+3];
	ld.global.u8 	%rs184, [%rd46+3];
	setp.eq.s16 	%p60, %rs183, %rs184;
	selp.b32 	%r338, %r391, 0, %p57;
	selp.b32 	%r339, %r338, 0, %p58;
	selp.b32 	%r340, %r339, 0, %p59;
	selp.b32 	%r391, %r340, 0, %p60;
	add.s32 	%r386, %r386, 4;
$L__BB9_33:
	setp.eq.s32 	%p61, %r56, 0;
	@%p61 bra 	$L__BB9_37;
	setp.eq.s32 	%p62, %r56, 1;
	add.s32 	%r341, %r85, %r386;
	cvt.s64.s32 	%rd47, %r341;
	add.s64 	%rd7, %rd2, %rd47;
	ld.global.u8 	%rs185, [%rd7];
	cvt.u64.u32 	%rd48, %r386;
	add.s64 	%rd8, %rd1, %rd48;
	ld.global.u8 	%rs186, [%rd8];
	setp.eq.s16 	%p63, %rs185, %rs186;
	selp.b32 	%r391, %r391, 0, %p63;
	@%p62 bra 	$L__BB9_37;
	setp.eq.s32 	%p64, %r56, 2;
	ld.global.u8 	%rs187, [%rd7+1];
	ld.global.u8 	%rs188, [%rd8+1];
	setp.eq.s16 	%p65, %rs187, %rs188;
	selp.b32 	%r391, %r391, 0, %p65;
	@%p64 bra 	$L__BB9_37;
	ld.global.u8 	%rs189, [%rd7+2];
	ld.global.u8 	%rs190, [%rd8+2];
	setp.eq.s16 	%p66, %rs189, %rs190;
	selp.b32 	%r391, %r391, 0, %p66;
$L__BB9_37:
	setp.eq.s32 	%p67, %r391, 0;
	@%p67 bra 	$L__BB9_39;
	mul.wide.s32 	%rd49, %r85, 4;
	add.s64 	%rd50, %rd3, %rd49;
	mov.b32 	%r342, 1;
	st.global.u32 	[%rd50], %r342;
$L__BB9_39:
	add.s32 	%r343, %r377, %r1;
	cvt.s64.s32 	%rd51, %r343;
	add.s64 	%rd52, %rd2, %rd51;
	ld.global.s8 	%r344, [%rd52];
	mul.lo.s32 	%r345, %r353, %r344;
	sub.s32 	%r346, %r376, %r345;
	shl.b32 	%r347, %r346, 1;
	cvt.u64.u32 	%rd53, %r111;
	add.s64 	%rd54, %rd52, %rd53;
	ld.global.s8 	%r348, [%rd54];
	add.s32 	%r376, %r347, %r348;
	add.s32 	%r377, %r377, 1;
	setp.eq.s32 	%p68, %r377, %r52;
	@%p68 bra 	$L__BB9_56;
	bra.uni 	$L__BB9_23;
$L__BB9_40:
	add.s32 	%r86, %r51, 1;
	and.b32  	%r87, %r86, 3;
	setp.lt.u32 	%p17, %r51, 3;
	mov.b32 	%r397, 0;
	@%p17 bra 	$L__BB9_51;
	and.b32  	%r397, %r86, -4;
	mov.b32 	%r395, 0;
	cvt.s64.s32 	%rd30, %r111;
$L__BB9_42:
	setp.ne.s32 	%p18, %r375, %r376;
	add.s32 	%r97, %r395, %r1;
	mul.wide.s32 	%rd28, %r97, 4;
	add.s64 	%rd10, %rd3, %rd28;
	@%p18 bra 	$L__BB9_44;
	mov.b32 	%r271, 1;
	st.global.u32 	[%rd10], %r271;
$L__BB9_44:
	cvt.s64.s32 	%rd29, %r97;
	add.s64 	%rd11, %rd2, %rd29;
	ld.global.s8 	%r272, [%rd11];
	mul.lo.s32 	%r273, %r353, %r272;
	sub.s32 	%r274, %r376, %r273;
	shl.b32 	%r275, %r274, 1;
	add.s64 	%rd12, %rd11, %rd30;
	ld.global.s8 	%r276, [%rd12];
	add.s32 	%r98, %r275, %r276;
	setp.ne.s32 	%p19, %r375, %r98;
	@%p19 bra 	$L__BB9_46;
	mov.b32 	%r277, 1;
	st.global.u32 	[%rd10+4], %r277;
$L__BB9_46:
	ld.global.s8 	%r278, [%rd11+1];
	mul.lo.s32 	%r279, %r353, %r278;
	sub.s32 	%r280, %r98, %r279;
	shl.b32 	%r281, %r280, 1;
	ld.global.s8 	%r282, [%rd12+1];
	add.s32 	%r99, %r281, %r282;
	setp.ne.s32 	%p20, %r375, %r99;
	@%p20 bra 	$L__BB9_48;
	mov.b32 	%r283, 1;
	st.global.u32 	[%rd10+8], %r283;
$L__BB9_48:
	ld.global.s8 	%r284, [%rd11+2];
	mul.lo.s32 	%r285, %r353, %r284;
	sub.s32 	%r286, %r99, %r285;
	shl.b32 	%r287, %r286, 1;
	ld.global.s8 	%r288, [%rd12+2];
	add.s32 	%r100, %r287, %r288;
	setp.ne.s32 	%p21, %r375, %r100;
	@%p21 bra 	$L__BB9_50;
	mov.b32 	%r289, 1;
	st.global.u32 	[%rd10+12], %r289;
$L__BB9_50:
	ld.global.s8 	%r290, [%rd11+3];
	mul.lo.s32 	%r291, %r353, %r290;
	sub.s32 	%r292, %r100, %r291;
	shl.b32 	%r293, %r292, 1;
	ld.global.s8 	%r294, [%rd12+3];
	add.s32 	%r376, %r293, %r294;
	add.s32 	%r395, %r395, 4;
	setp.ne.s32 	%p22, %r395, %r397;
	@%p22 bra 	$L__BB9_42;
$L__BB9_51:
	setp.eq.s32 	%p23, %r87, 0;
	@%p23 bra 	$L__BB9_56;
	mov.b32 	%r401, 0;
	cvt.s64.s32 	%rd35, %r111;
$L__BB9_53:
	.pragma "nounroll";
	setp.ne.s32 	%p24, %r375, %r376;
	@%p24 bra 	$L__BB9_55;
	add.s32 	%r296, %r397, %r1;
	mul.wide.s32 	%rd31, %r296, 4;
	add.s64 	%rd32, %rd3, %rd31;
	mov.b32 	%r297, 1;
	st.global.u32 	[%rd32], %r297;
$L__BB9_55:
	add.s32 	%r298, %r397, %r1;
	cvt.s64.s32 	%rd33, %r298;
	add.s64 	%rd34, %rd2, %rd33;
	ld.global.s8 	%r299, [%rd34];
	mul.lo.s32 	%r300, %r353, %r299;
	sub.s32 	%r301, %r376, %r300;
	shl.b32 	%r302, %r301, 1;
	add.s64 	%rd36, %rd34, %rd35;
	ld.global.s8 	%r303, [%rd36];
	add.s32 	%r376, %r302, %r303;
	add.s32 	%r397, %r397, 1;
	add.s32 	%r401, %r401, 1;
	setp.ne.s32 	%p25, %r401, %r87;
	@%p25 bra 	$L__BB9_53;
$L__BB9_56:
	ret;

}
	// .globl	_Z9RabinKarpPcS_Piiii
.visible .entry _Z9RabinKarpPcS_Piiii(
	.param .u64 .ptr .align 1 _Z9RabinKarpPcS_Piiii_param_0,
	.param .u64 .ptr .align 1 _Z9RabinKarpPcS_Piiii_param_1,
	.param .u64 .ptr .align 1 _Z9RabinKarpPcS_Piiii_param_2,
	.param .u32 _Z9RabinKarpPcS_Piiii_param_3,
	.param .u32 _Z9RabinKarpPcS_Piiii_param_4,
	.param .u32 _Z9RabinKarpPcS_Piiii_param_5
)
{
	.reg .pred 	%p<75>;
	.reg .b16 	%rs<177>;
	.reg .b32 	%r<326>;
	.reg .b64 	%rd<60>;

	ld.param.u64 	%rd13, [_Z9RabinKarpPcS_Piiii_param_0];
	ld.param.u64 	%rd14, [_Z9RabinKarpPcS_Piiii_param_1];
	ld.param.u64 	%rd15, [_Z9RabinKarpPcS_Piiii_param_2];
	ld.param.u32 	%r104, [_Z9RabinKarpPcS_Piiii_param_3];
	ld.param.u32 	%r105, [_Z9RabinKarpPcS_Piiii_param_4];
	ld.param.u32 	%r106, [_Z9RabinKarpPcS_Piiii_param_5];
	cvta.to.global.u64 	%rd1, %rd13;
	cvta.to.global.u64 	%rd2, %rd14;
	cvta.to.global.u64 	%rd3, %rd15;
	mov.u32 	%r108, %tid.x;
	mov.u32 	%r109, %ctaid.x;
	mov.u32 	%r110, %ntid.x;
	mad.lo.s32 	%r1, %r109, %r110, %r108;
	setp.lt.s32 	%p1, %r104, 2;
	mov.b32 	%r281, 1;
	@%p1 bra 	$L__BB10_7;
	add.s32 	%r2, %r104, -1;
	add.s32 	%r113, %r104, -2;
	and.b32  	%r3, %r2, 3;
	setp.lt.u32 	%p2, %r113, 3;
	mov.b32 	%r281, 1;
	@%p2 bra 	$L__BB10_4;
	and.b32  	%r4, %r2, -4;
	mov.b32 	%r283, 0;
	mov.b32 	%r281, 1;
$L__BB10_3:
	shl.b32 	%r281, %r281, 4;
	add.s32 	%r283, %r283, 4;
	setp.eq.s32 	%p3, %r283, %r4;
	@%p3 bra 	$L__BB10_4;
	bra.uni 	$L__BB10_3;
$L__BB10_4:
	setp.eq.s32 	%p4, %r3, 0;
	@%p4 bra 	$L__BB10_7;
	mov.b32 	%r280, 0;
$L__BB10_6:
	.pragma "nounroll";
	shl.b32 	%r281, %r281, 1;
	add.s32 	%r280, %r280, 1;
	setp.ne.s32 	%p5, %r280, %r3;
	@%p5 bra 	$L__BB10_6;
$L__BB10_7:
	setp.lt.s32 	%p6, %r104, 1;
	mov.b32 	%r302, 0;
	mov.u32 	%r303, %r302;
	@%p6 bra 	$L__BB10_19;
	mul.lo.s32 	%r12, %r106, %r1;
	and.b32  	%r13, %r104, 7;
	setp.lt.u32 	%p7, %r104, 8;
	mov.b32 	%r289, 0;
	mov.u32 	%r303, %r289;
	mov.u32 	%r302, %r289;
	@%p7 bra 	$L__BB10_11;
	and.b32  	%r289, %r104, 2147483640;
	mov.b32 	%r284, 0;
	mov.u32 	%r303, %r284;
	mov.u32 	%r302, %r284;
$L__BB10_10:
	.pragma "nounroll";
	cvt.u64.u32 	%rd16, %r284;
	add.s64 	%rd17, %rd1, %rd16;
	ld.global.s8 	%rs1, [%rd17];
	add.s32 	%r121, %r284, %r12;
	cvt.s64.s32 	%rd18, %r121;
	add.s64 	%rd19, %rd2, %rd18;
	ld.global.s8 	%rs2, [%rd19];
	shl.b32 	%r122, %r302, 2;
	mul.wide.s16 	%r123, %rs1, 2;
	add.s32 	%r124, %r122, %r123;
	ld.global.s8 	%r125, [%rd17+1];
	add.s32 	%r126, %r124, %r125;
	shl.b32 	%r127, %r303, 2;
	mul.wide.s16 	%r128, %rs2, 2;
	add.s32 	%r129, %r127, %r128;
	ld.global.s8 	%r130, [%rd19+1];
	add.s32 	%r131, %r129, %r130;
	ld.global.s8 	%rs3, [%rd17+2];
	ld.global.s8 	%rs4, [%rd19+2];
	shl.b32 	%r132, %r126, 2;
	mul.wide.s16 	%r133, %rs3, 2;
	add.s32 	%r134, %r132, %r133;
	ld.global.s8 	%r135, [%rd17+3];
	add.s32 	%r136, %r134, %r135;
	shl.b32 	%r137, %r131, 2;
	mul.wide.s16 	%r138, %rs4, 2;
	add.s32 	%r139, %r137, %r138;
	ld.global.s8 	%r140, [%rd19+3];
	add.s32 	%r141, %r139, %r140;
	ld.global.s8 	%rs5, [%rd17+4];
	ld.global.s8 	%rs6, [%rd19+4];
	shl.b32 	%r142, %r136, 2;
	mul.wide.s16 	%r143, %rs5, 2;
	add.s32 	%r144, %r142, %r143;
	ld.global.s8 	%r145, [%rd17+5];
	add.s32 	%r146, %r144, %r145;
	shl.b32 	%r147, %r141, 2;
	mul.wide.s16 	%r148, %rs6, 2;
	add.s32 	%r149, %r147, %r148;
	ld.global.s8 	%r150, [%rd19+5];
	add.s32 	%r151, %r149, %r150;
	ld.global.s8 	%rs7, [%rd17+6];
	ld.global.s8 	%rs8, [%rd19+6];
	shl.b32 	%r152, %r146, 2;
	mul.wide.s16 	%r153, %rs7, 2;
	add.s32 	%r154, %r152, %r153;
	ld.global.s8 	%r155, [%rd17+7];
	add.s32 	%r302, %r154, %r155;
	shl.b32 	%r156, %r151, 2;
	mul.wide.s16 	%r157, %rs8, 2;
	add.s32 	%r158, %r156, %r157;
	ld.global.s8 	%r159, [%rd19+7];
	add.s32 	%r303, %r158, %r159;
	add.s32 	%r284, %r284, 8;
	setp.ne.s32 	%p8, %r284, %r289;
	@%p8 bra 	$L__BB10_10;
$L__BB10_11:
	setp.eq.s32 	%p9, %r13, 0;
	@%p9 bra 	$L__BB10_19;
	and.b32  	%r30, %r104, 3;
	setp.lt.u32 	%p10, %r13, 4;
	@%p10 bra 	$L__BB10_14;
	cvt.u64.u32 	%rd20, %r289;
	add.s64 	%rd21, %rd1, %rd20;
	ld.global.s8 	%rs9, [%rd21];
	add.s32 	%r161, %r289, %r12;
	cvt.s64.s32 	%rd22, %r161;
	add.s64 	%rd23, %rd2, %rd22;
	ld.global.s8 	%rs10, [%rd23];
	shl.b32 	%r162, %r302, 2;
	mul.wide.s16 	%r163, %rs9, 2;
	add.s32 	%r164, %r162, %r163;
	ld.global.s8 	%r165, [%rd21+1];
	add.s32 	%r166, %r164, %r165;
	shl.b32 	%r167, %r303, 2;
	mul.wide.s16 	%r168, %rs10, 2;
	add.s32 	%r169, %r167, %r168;
	ld.global.s8 	%r170, [%rd23+1];
	add.s32 	%r171, %r169, %r170;
	ld.global.s8 	%rs11, [%rd21+2];
	ld.global.s8 	%rs12, [%rd23+2];
	shl.b32 	%r172, %r166, 2;
	mul.wide.s16 	%r173, %rs11, 2;
	add.s32 	%r174, %r172, %r173;
	ld.global.s8 	%r175, [%rd21+3];
	add.s32 	%r302, %r174, %r175;
	shl.b32 	%r176, %r171, 2;
	mul.wide.s16 	%r177, %rs12, 2;
	add.s32 	%r178, %r176, %r177;
	ld.global.s8 	%r179, [%rd23+3];
	add.s32 	%r303, %r178, %r179;
	add.s32 	%r289, %r289, 4;
$L__BB10_14:
	setp.eq.s32 	%p11, %r30, 0;
	@%p11 bra 	$L__BB10_19;
	setp.eq.s32 	%p12, %r30, 1;
	@%p12 bra 	$L__BB10_17;
	cvt.u64.u32 	%rd24, %r289;
	add.s64 	%rd25, %rd1, %rd24;
	ld.global.s8 	%rs13, [%rd25];
	add.s32 	%r181, %r289, %r12;
	cvt.s64.s32 	%rd26, %r181;
	add.s64 	%rd27, %rd2, %rd26;
	ld.global.s8 	%rs14, [%rd27];
	shl.b32 	%r182, %r302, 2;
	mul.wide.s16 	%r183, %rs13, 2;
	add.s32 	%r184, %r182, %r183;
	ld.global.s8 	%r185, [%rd25+1];
	add.s32 	%r302, %r184, %r185;
	shl.b32 	%r186, %r303, 2;
	mul.wide.s16 	%r187, %rs14, 2;
	add.s32 	%r188, %r186, %r187;
	ld.global.s8 	%r189, [%rd27+1];
	add.s32 	%r303, %r188, %r189;
	add.s32 	%r289, %r289, 2;
$L__BB10_17:
	and.b32  	%r190, %r104, 1;
	setp.eq.b32 	%p13, %r190, 1;
	not.pred 	%p14, %p13;
	@%p14 bra 	$L__BB10_19;
	shl.b32 	%r191, %r302, 1;
	cvt.u64.u32 	%rd28, %r289;
	add.s64 	%rd29, %rd1, %rd28;
	ld.global.s8 	%r192, [%rd29];
	add.s32 	%r302, %r191, %r192;
	shl.b32 	%r193, %r303, 1;
	add.s32 	%r194, %r289, %r12;
	cvt.s64.s32 	%rd30, %r194;
	add.s64 	%rd31, %rd2, %rd30;
	ld.global.s8 	%r195, [%rd31];
	add.s32 	%r303, %r193, %r195;
$L__BB10_19:
	mul.lo.s32 	%r322, %r106, %r1;
	add.s32 	%r196, %r104, %r106;
	add.s32 	%r197, %r196, %r322;
	add.s32 	%r52, %r197, -1;
	sub.s32 	%r53, %r105, %r104;
	setp.gt.s32 	%p15, %r322, %r53;
	setp.ge.s32 	%p16, %r322, %r52;
	or.pred  	%p17, %p15, %p16;
	@%p17 bra 	$L__BB10_55;
	setp.lt.s32 	%p18, %r104, 1;
	@%p18 bra 	$L__BB10_39;
	and.b32  	%r54, %r104, 15;
	and.b32  	%r55, %r104, 7;
	add.s32 	%r56, %r55, -1;
	and.b32  	%r57, %r104, 2147483632;
	and.b32  	%r58, %r104, 3;
	neg.s32 	%r59, %r57;
	add.s64 	%rd4, %rd2, 7;
$L__BB10_22:
	mov.u32 	%r60, %r322;
	setp.eq.s32 	%p30, %r302, %r303;
	@%p30 bra 	$L__BB10_23;
	bra.uni 	$L__BB10_38;
$L__BB10_23:
	setp.lt.u32 	%p31, %r104, 16;
	mov.b32 	%r318, 1;
	mov.b32 	%r313, 0;
	@%p31 bra 	$L__BB10_26;
	add.s64 	%rd59, %rd1, 7;
	mov.b32 	%r318, 1;
	mov.u32 	%r306, %r60;
	mov.u32 	%r307, %r59;
$L__BB10_25:
	.pragma "nounroll";
	cvt.s64.s32 	%rd41, %r306;
	add.s64 	%rd42, %rd4, %rd41;
	ld.global.u8 	%rs15, [%rd42+-7];
	ld.global.u8 	%rs18, [%rd59+-7];
	setp.eq.s16 	%p32, %rs15, %rs18;
	ld.global.u8 	%rs21, [%rd42+-6];
	ld.global.u8 	%rs24, [%rd59+-6];
	setp.eq.s16 	%p33, %rs21, %rs24;
	ld.global.u8 	%rs27, [%rd42+-5];
	ld.global.u8 	%rs30, [%rd59+-5];
	setp.eq.s16 	%p34, %rs27, %rs30;
	ld.global.u8 	%rs33, [%rd42+-4];
	ld.global.u8 	%rs36, [%rd59+-4];
	setp.eq.s16 	%p35, %rs33, %rs36;
	ld.global.u8 	%rs39, [%rd42+-3];
	ld.global.u8 	%rs42, [%rd59+-3];
	setp.eq.s16 	%p36, %rs39, %rs42;
	ld.global.u8 	%rs45, [%rd42+-2];
	ld.global.u8 	%rs48, [%rd59+-2];
	setp.eq.s16 	%p37, %rs45, %rs48;
	ld.global.u8 	%rs51, [%rd42+-1];
	ld.global.u8 	%rs54, [%rd59+-1];
	setp.eq.s16 	%p38, %rs51, %rs54;
	ld.global.u8 	%rs57, [%rd42];
	ld.global.u8 	%rs60, [%rd59];
	setp.eq.s16 	%p39, %rs57, %rs60;
	ld.global.u8 	%rs63, [%rd42+1];
	ld.global.u8 	%rs66, [%rd59+1];
	setp.eq.s16 	%p40, %rs63, %rs66;
	ld.global.u8 	%rs69, [%rd42+2];
	ld.global.u8 	%rs72, [%rd59+2];
	setp.eq.s16 	%p41, %rs69, %rs72;
	ld.global.u8 	%rs75, [%rd42+3];
	ld.global.u8 	%rs78, [%rd59+3];
	setp.eq.s16 	%p42, %rs75, %rs78;
	ld.global.u8 	%rs81, [%rd42+4];
	ld.global.u8 	%rs84, [%rd59+4];
	setp.eq.s16 	%p43, %rs81, %rs84;
	ld.global.u8 	%rs87, [%rd42+5];
	ld.global.u8 	%rs90, [%rd59+5];
	setp.eq.s16 	%p44, %rs87, %rs90;
	ld.global.u8 	%rs93, [%rd42+6];
	ld.global.u8 	%rs96, [%rd59+6];
	setp.eq.s16 	%p45, %rs93, %rs96;
	ld.global.u8 	%rs99, [%rd42+7];
	ld.global.u8 	%rs102, [%rd59+7];
	setp.eq.s16 	%p46, %rs99, %rs102;
	ld.global.u8 	%rs105, [%rd42+8];
	ld.global.u8 	%rs106, [%rd59+8];
	setp.eq.s16 	%p47, %rs105, %rs106;
	selp.b32 	%r240, %r318, 0, %p32;
	selp.b32 	%r241, %r240, 0, %p33;
	selp.b32 	%r242, %r241, 0, %p34;
	selp.b32 	%r243, %r242, 0, %p35;
	selp.b32 	%r244, %r243, 0, %p36;
	selp.b32 	%r245, %r244, 0, %p37;
	selp.b32 	%r246, %r245, 0, %p38;
	selp.b32 	%r247, %r246, 0, %p39;
	selp.b32 	%r248, %r247, 0, %p40;
	selp.b32 	%r249, %r248, 0, %p41;
	selp.b32 	%r250, %r249, 0, %p42;
	selp.b32 	%r251, %r250, 0, %p43;
	selp.b32 	%r252, %r251, 0, %p44;
	selp.b32 	%r253, %r252, 0, %p45;
	selp.b32 	%r254, %r253, 0, %p46;
	selp.b32 	%r318, %r254, 0, %p47;
	add.s32 	%r307, %r307, 16;
	add.s32 	%r306, %r306, 16;
	add.s64 	%rd59, %rd59, 16;
	setp.ne.s32 	%p48, %r307, 0;
	mov.u32 	%r313, %r57;
	@%p48 bra 	$L__BB10_25;
$L__BB10_26:
	setp.eq.s32 	%p49, %r54, 0;
	@%p49 bra 	$L__BB10_36;
	add.s32 	%r256, %r54, -1;
	setp.lt.u32 	%p50, %r256, 7;
	@%p50 bra 	$L__BB10_29;
	add.s32 	%r257, %r313, %r60;
	cvt.s64.s32 	%rd43, %r257;
	add.s64 	%rd44, %rd2, %rd43;
	ld.global.u8 	%rs107, [%rd44];
	cvt.u64.u32 	%rd45, %r313;
	add.s64 	%rd46, %rd1, %rd45;
	ld.global.u8 	%rs110, [%rd46];
	setp.eq.s16 	%p51, %rs107, %rs110;
	ld.global.u8 	%rs113, [%rd44+1];
	ld.global.u8 	%rs116, [%rd46+1];
	setp.eq.s16 	%p52, %rs113, %rs116;
	ld.global.u8 	%rs119, [%rd44+2];
	ld.global.u8 	%rs122, [%rd46+2];
	setp.eq.s16 	%p53, %rs119, %rs122;
	ld.global.u8 	%rs125, [%rd44+3];
	ld.global.u8 	%rs128, [%rd46+3];
	setp.eq.s16 	%p54, %rs125, %rs128;
	ld.global.u8 	%rs131, [%rd44+4];
	ld.global.u8 	%rs134, [%rd46+4];
	setp.eq.s16 	%p55, %rs131, %rs134;
	ld.global.u8 	%rs137, [%rd44+5];
	ld.global.u8 	%rs140, [%rd46+5];
	setp.eq.s16 	%p56, %rs137, %rs140;
	ld.global.u8 	%rs143, [%rd44+6];
	ld.global.u8 	%rs146, [%rd46+6];
	setp.eq.s16 	%p57, %rs143, %rs146;
	ld.global.u8 	%rs149, [%rd44+7];
	ld.global.u8 	%rs150, [%rd46+7];
	setp.eq.s16 	%p58, %rs149, %rs150;
	selp.b32 	%r258, %r318, 0, %p51;
	selp.b32 	%r259, %r258, 0, %p52;
	selp.b32 	%r260, %r259, 0, %p53;
	selp.b32 	%r261, %r260, 0, %p54;
	selp.b32 	%r262, %r261, 0, %p55;
	selp.b32 	%r263, %r262, 0, %p56;
	selp.b32 	%r264, %r263, 0, %p57;
	selp.b32 	%r318, %r264, 0, %p58;
	add.s32 	%r313, %r313, 8;
$L__BB10_29:
	setp.eq.s32 	%p59, %r55, 0;
	@%p59 bra 	$L__BB10_36;
	setp.lt.u32 	%p60, %r56, 3;
	@%p60 bra 	$L__BB10_32;
	add.s32 	%r266, %r313, %r60;
	cvt.s64.s32 	%rd47, %r266;
	add.s64 	%rd48, %rd2, %rd47;
	ld.global.u8 	%rs151, [%rd48];
	cvt.u64.u32 	%rd49, %r313;
	add.s64 	%rd50, %rd1, %rd49;
	ld.global.u8 	%rs154, [%rd50];
	setp.eq.s16 	%p61, %rs151, %rs154;
	ld.global.u8 	%rs157, [%rd48+1];
	ld.global.u8 	%rs160, [%rd50+1];
	setp.eq.s16 	%p62, %rs157, %rs160;
	ld.global.u8 	%rs163, [%rd48+2];
	ld.global.u8 	%rs166, [%rd50+2];
	setp.eq.s16 	%p63, %rs163, %rs166;
	ld.global.u8 	%rs169, [%rd48+3];
	ld.global.u8 	%rs170, [%rd50+3];
	setp.eq.s16 	%p64, %rs169, %rs170;
	selp.b32 	%r267, %r318, 0, %p61;
	selp.b32 	%r268, %r267, 0, %p62;
	selp.b32 	%r269, %r268, 0, %p63;
	selp.b32 	%r318, %r269, 0, %p64;
	add.s32 	%r313, %r313, 4;
$L__BB10_32:
	setp.eq.s32 	%p65, %r58, 0;
	@%p65 bra 	$L__BB10_36;
	setp.eq.s32 	%p66, %r58, 1;
	add.s32 	%r270, %r313, %r60;
	cvt.s64.s32 	%rd51, %r270;
	add.s64 	%rd7, %rd2, %rd51;
	ld.global.u8 	%rs171, [%rd7];
	cvt.u64.u32 	%rd52, %r313;
	add.s64 	%rd8, %rd1, %rd52;
	ld.global.u8 	%rs172, [%rd8];
	setp.eq.s16 	%p67, %rs171, %rs172;
	selp.b32 	%r318, %r318, 0, %p67;
	@%p66 bra 	$L__BB10_36;
	setp.eq.s32 	%p68, %r58, 2;
	ld.global.u8 	%rs173, [%rd7+1];
	ld.global.u8 	%rs174, [%rd8+1];
	setp.eq.s16 	%p69, %rs173, %rs174;
	selp.b32 	%r318, %r318, 0, %p69;
	@%p68 bra 	$L__BB10_36;
	ld.global.u8 	%rs175, [%rd7+2];
	ld.global.u8 	%rs176, [%rd8+2];
	setp.eq.s16 	%p70, %rs175, %rs176;
	selp.b32 	%r318, %r318, 0, %p70;
$L__BB10_36:
	setp.eq.s32 	%p71, %r318, 0;
	@%p71 bra 	$L__BB10_38;
	mul.wide.s32 	%rd53, %r60, 4;
	add.s64 	%rd54, %rd3, %rd53;
	mov.b32 	%r271, 1;
	st.global.u32 	[%rd54], %r271;
$L__BB10_38:
	cvt.s64.s32 	%rd55, %r60;
	add.s64 	%rd56, %rd2, %rd55;
	ld.global.s8 	%r272, [%rd56];
	mul.lo.s32 	%r273, %r281, %r272;
	sub.s32 	%r274, %r303, %r273;
	shl.b32 	%r275, %r274, 1;
	cvt.u64.u32 	%rd57, %r104;
	add.s64 	%rd58, %rd56, %rd57;
	ld.global.s8 	%r276, [%rd58];
	add.s32 	%r303, %r275, %r276;
	add.s32 	%r322, %r60, 1;
	setp.lt.s32 	%p72, %r60, %r53;
	setp.lt.s32 	%p73, %r322, %r52;
	and.pred  	%p74, %p72, %p73;
	@%p74 bra 	$L__BB10_22;
	bra.uni 	$L__BB10_55;
$L__BB10_39:
	add.s32 	%r198, %r322, %r104;
	sub.s32 	%r199, %r105, %r198;
	add.s32 	%r201, %r196, -2;
	min.u32 	%r87, %r199, %r201;
	and.b32  	%r202, %r87, 3;
	setp.eq.s32 	%p19, %r202, 3;
	@%p19 bra 	$L__BB10_44;
	add.s32 	%r204, %r87, 1;
	and.b32  	%r88, %r204, 3;
	mov.b32 	%r321, 0;
	cvt.s64.s32 	%rd36, %r104;
$L__BB10_41:
	.pragma "nounroll";
	setp.ne.s32 	%p20, %r302, %r303;
	@%p20 bra 	$L__BB10_43;
	mul.wide.s32 	%rd32, %r322, 4;
	add.s64 	%rd33, %rd3, %rd32;
	mov.b32 	%r205, 1;
	st.global.u32 	[%rd33], %r205;
$L__BB10_43:
	cvt.s64.s32 	%rd34, %r322;
	add.s64 	%rd35, %rd2, %rd34;
	ld.global.s8 	%r206, [%rd35];
	mul.lo.s32 	%r207, %r281, %r206;
	sub.s32 	%r208, %r303, %r207;
	shl.b32 	%r209, %r208, 1;
	add.s64 	%rd37, %rd35, %rd36;
	ld.global.s8 	%r210, [%rd37];
	add.s32 	%r303, %r209, %r210;
	add.s32 	%r322, %r322, 1;
	add.s32 	%r321, %r321, 1;
	setp.ne.s32 	%p21, %r321, %r88;
	@%p21 bra 	$L__BB10_41;
$L__BB10_44:
	setp.lt.u32 	%p22, %r87, 3;
	@%p22 bra 	$L__BB10_55;
	cvt.s64.s32 	%rd40, %r104;
$L__BB10_46:
	setp.ne.s32 	%p23, %r302, %r303;
	mul.wide.s32 	%rd38, %r322, 4;
	add.s64 	%rd10, %rd3, %rd38;
	@%p23 bra 	$L__BB10_48;
	mov.b32 	%r211, 1;
	st.global.u32 	[%rd10], %r211;
$L__BB10_48:
	cvt.s64.s32 	%rd39, %r322;
	add.s64 	%rd11, %rd2, %rd39;
	ld.global.s8 	%r212, [%rd11];
	mul.lo.s32 	%r213, %r281, %r212;
	sub.s32 	%r214, %r303, %r213;
	shl.b32 	%r215, %r214, 1;
	add.s64 	%rd12, %rd11, %rd40;
	ld.global.s8 	%r216, [%rd12];
	add.s32 	%r99, %r215, %r216;
	setp.ne.s32 	%p24, %r302, %r99;
	@%p24 bra 	$L__BB10_50;
	mov.b32 	%r217, 1;
	st.global.u32 	[%rd10+4], %r217;
$L__BB10_50:
	ld.global.s8 	%r218, [%rd11+1];
	mul.lo.s32 	%r219, %r281, %r218;
	sub.s32 	%r220, %r99, %r219;
	shl.b32 	%r221, %r220, 1;
	ld.global.s8 	%r222, [%rd12+1];
	add.s32 	%r100, %r221, %r222;
	setp.ne.s32 	%p25, %r302, %r100;
	@%p25 bra 	$L__BB10_52;
	mov.b32 	%r223, 1;
	st.global.u32 	[%rd10+8], %r223;
$L__BB10_52:
	ld.global.s8 	%r224, [%rd11+2];
	mul.lo.s32 	%r225, %r281, %r224;
	sub.s32 	%r226, %r100, %r225;
	shl.b32 	%r227, %r226, 1;
	ld.global.s8 	%r228, [%rd12+2];
	add.s32 	%r101, %r227, %r228;
	setp.ne.s32 	%p26, %r302, %r101;
	@%p26 bra 	$L__BB10_54;
	mov.b32 	%r229, 1;
	st.global.u32 	[%rd10+12], %r229;
$L__BB10_54:
	ld.global.s8 	%r230, [%rd11+3];
	mul.lo.s32 	%r231, %r281, %r230;
	sub.s32 	%r232, %r101, %r231;
	shl.b32 	%r233, %r232, 1;
	ld.global.s8 	%r234, [%rd12+3];
	add.s32 	%r303, %r233, %r234;
	add.s32 	%r103, %r322, 4;
	add.s32 	%r235, %r322, 3;
	setp.lt.s32 	%p27, %r235, %r53;
	setp.lt.s32 	%p28, %r103, %r52;
	and.pred  	%p29, %p27, %p28;
	mov.u32 	%r322, %r103;
	@%p29 bra 	$L__BB10_46;
$L__BB10_55:
	ret;

}


// ===== COMPILED SASS (sm_100) =====

	.target	sm_100

	.elftype	@"ET_EXEC"


//--------------------- .note.nv.tkinfo           --------------------------
	.section	.note.nv.tkinfo,"",@"SHT_NOTE"
	.sectionflags	@"SHF_NOTE_NV_TKINFO"
	.tkinfo
        /*0018*/ 	.word	0x00000002
        /*0030*/ 	.string	""
        /*0030*/ 	.string	"ptxas"
        /*0030*/ 	.string	"Cuda compilation tools, release 13.0, V13.0.88"
        /*0030*/ 	.string	"Build cuda_13.0.r13.0/compiler.36424714_0"
        /*0030*/ 	.string	"-arch sm_100 -m 64 "



//--------------------- .note.nv.cuinfo           --------------------------
	.section	.note.nv.cuinfo,"",@"SHT_NOTE"
	.sectionflags	@"SHF_NOTE_NV_CUINFO"
        /*0018*/ 	.short	0x0002
        /*001a*/ 	.short	0x0064
        /*001c*/ 	.short	0x0082
	.zero		2


//--------------------- .nv.info                  --------------------------
	.section	.nv.info,"",@"SHT_CUDA_INFO"
	.align	4


	//----- nvinfo : EIATTR_REGCOUNT
	.align		4
        /*0000*/ 	.byte	0x04, 0x2f
        /*0002*/ 	.short	(.L_2 - .L_1)
	.align		4
.L_1:
        /*0004*/ 	.word	index@(_Z11NaiveSearchPcS_Piii)
        /*0008*/ 	.word	0x0000001e


	//----- nvinfo : EIATTR_FRAME_SIZE
	.align		4
.L_2:
        /*000c*/ 	.byte	0x04, 0x11
        /*000e*/ 	.short	(.L_4 - .L_3)
	.align		4
.L_3:
        /*0010*/ 	.word	index@(_Z11NaiveSearchPcS_Piii)
        /*0014*/ 	.word	0x00000000


	//----- nvinfo : EIATTR_REGCOUNT
	.align		4
.L_4:
        /*0018*/ 	.byte	0x04, 0x2f
        /*001a*/ 	.short	(.L_6 - .L_5)
	.align		4
.L_5:
        /*001c*/ 	.word	index@(_Z8SliceKMPPcS_PiiiS0_i)
        /*0020*/ 	.word	0x00000014


	//----- nvinfo : EIATTR_FRAME_SIZE
	.align		4
.L_6:
        /*0024*/ 	.byte	0x04, 0x11
        /*0026*/ 	.short	(.L_8 - .L_7)
	.align		4
.L_7:
        /*0028*/ 	.word	index@(_Z8SliceKMPPcS_PiiiS0_i)
        /*002c*/ 	.word	0x00000000


	//----- nvinfo : EIATTR_REGCOUNT
	.align		4
.L_8:
        /*0030*/ 	.byte	0x04, 0x2f
        /*0032*/ 	.short	(.L_10 - .L_9)
	.align		4
.L_9:
        /*0034*/ 	.word	index@(_Z9KMPSearchPcS_PiiiS0_)
        /*0038*/ 	.word	0x00000018


	//----- nvinfo : EIATTR_FRAME_SIZE
	.align		4
.L_10:
        /*003c*/ 	.byte	0x04, 0x11
        /*003e*/ 	.short	(.L_12 - .L_11)
	.align		4
.L_11:
        /*0040*/ 	.word	index@(_Z9KMPSearchPcS_PiiiS0_)
        /*0044*/ 	.word	0x00000008


	//----- nvinfo : EIATTR_REGCOUNT
	.align		4
.L_12:
        /*0048*/ 	.byte	0x04, 0x2f
        /*004a*/ 	.short	(.L_14 - .L_13)
	.align		4
.L_13:
        /*004c*/ 	.word	index@(_Z2bmPcS_PiiiS0_S0_)
        /*0050*/ 	.word	0x00000016


	//----- nvinfo : EIATTR_FRAME_SIZE
	.align		4
.L_14:
        /*0054*/ 	.byte	0x04, 0x11
        /*0056*/ 	.short	(.L_16 - .L_15)
	.align		4
.L_15:
        /*0058*/ 	.word	index@(_Z2bmPcS_PiiiS0_S0_)
        /*005c*/ 	.word	0x00000000


	//----- nvinfo : EIATTR_REGCOUNT
	.align		4
.L_16:
        /*0060*/ 	.byte	0x04, 0x2f
        /*0062*/ 	.short	(.L_18 - .L_17)
	.align		4
.L_17:
        /*0064*/ 	.word	index@(_Z7slicebmPcS_PiiiS0_S0_i)
        /*0068*/ 	.word	0x00000010


	//----- nvinfo : EIATTR_FRAME_SIZE
	.align		4
.L_18:
        /*006c*/ 	.byte	0x04, 0x11
        /*006e*/ 	.short	(.L_20 - .L_19)
	.align		4
.L_19:
        /*0070*/ 	.word	index@(_Z7slicebmPcS_PiiiS0_S0_i)
        /*0074*/ 	.word	0x00000000


	//----- nvinfo : EIATTR_REGCOUNT
	.align		4
.L_20:
        /*0078*/ 	.byte	0x04, 0x2f
        /*007a*/ 	.short	(.L_22 - .L_21)
	.align		4
.L_21:
        /*007c*/ 	.word	index@(_Z3solPcS_PiiijPj)
        /*0080*/ 	.word	0x00000014


	//----- nvinfo : EIATTR_FRAME_SIZE
	.align		4
.L_22:
        /*0084*/ 	.byte	0x04, 0x11
        /*0086*/ 	.short	(.L_24 - .L_23)
	.align		4
.L_23:
        /*0088*/ 	.word	index@(_Z3solPcS_PiiijPj)
        /*008c*/ 	.word	0x00000000


	//----- nvinfo : EIATTR_REGCOUNT
	.align		4
.L_24:
        /*0090*/ 	.byte	0x04, 0x2f
        /*0092*/ 	.short	(.L_26 - .L_25)
	.align		4
.L_25:
        /*0094*/ 	.word	index@(_Z8slicesolPcS_PiiijPji)
        /*0098*/ 	.word	0x00000018


	//----- nvinfo : EIATTR_FRAME_SIZE
	.align		4
.L_26:
        /*009c*/ 	.byte	0x04, 0x11
        /*009e*/ 	.short	(.L_28 - .L_27)
	.align		4
.L_27:
        /*00a0*/ 	.word	index@(_Z8slicesolPcS_PiiijPji)
        /*00a4*/ 	.word	0x00000000


	//----- nvinfo : EIATTR_REGCOUNT
	.align		4
.L_28:
        /*00a8*/ 	.byte	0x04, 0x2f
        /*00aa*/ 	.short	(.L_30 - .L_29)
	.align		4
.L_29:
        /*00ac*/ 	.word	index@(_Z2soPcS_PiiijPj)
        /*00b0*/ 	.word	0x00000016


	//----- nvinfo : EIATTR_FRAME_SIZE
	.align		4
.L_30:
        /*00b4*/ 	.byte	0x04, 0x11
        /*00b6*/ 	.short	(.L_32 - .L_31)
	.align		4
.L_31:
        /*00b8*/ 	.word	index@(_Z2soPcS_PiiijPj)
        /*00bc*/ 	.word	0x00000000


	//----- nvinfo : EIATTR_REGCOUNT
	.align		4
.L_32:
        /*00c0*/ 	.byte	0x04, 0x2f
        /*00c2*/ 	.short	(.L_34 - .L_33)
	.align		4
.L_33:
        /*00c4*/ 	.word	index@(_Z7slicesoPcS_PiiijPji)
        /*00c8*/ 	.word	0x00000018


	//----- nvinfo : EIATTR_FRAME_SIZE
	.align		4
.L_34:
        /*00cc*/ 	.byte	0x04, 0x11
        /*00ce*/ 	.short	(.L_36 - .L_35)
	.align		4
.L_35:
        /*00d0*/ 	.word	index@(_Z7slicesoPcS_PiiijPji)
        /*00d4*/ 	.word	0x00000000


	//----- nvinfo : EIATTR_REGCOUNT
	.align		4
.L_36:
        /*00d8*/ 	.byte	0x04, 0x2f
        /*00da*/ 	.short	(.L_38 - .L_37)
	.align		4
.L_37:
        /*00dc*/ 	.word	index@(_Z10RabinKarp2PcS_Piii)
        /*00e0*/ 	.word	0x00000020


	//----- nvinfo : EIATTR_FRAME_SIZE
	.align		4
.L_38:
        /*00e4*/ 	.byte	0x04, 0x11
        /*00e6*/ 	.short	(.L_40 - .L_39)
	.align		4
.L_39:
        /*00e8*/ 	.word	index@(_Z10RabinKarp2PcS_Piii)
        /*00ec*/ 	.word	0x00000000


	//----- nvinfo : EIATTR_REGCOUNT
	.align		4
.L_40:
        /*00f0*/ 	.byte	0x04, 0x2f
        /*00f2*/ 	.short	(.L_42 - .L_41)
	.align		4
.L_41:
        /*00f4*/ 	.word	index@(_Z9RabinKarpPcS_Piiii)
        /*00f8*/ 	.word	0x0000001f


	//----- nvinfo : EIATTR_FRAME_SIZE
	.align		4
.L_42:
        /*00fc*/ 	.byte	0x04, 0x11
        /*00fe*/ 	.short	(.L_44 - .L_43)
	.align		4
.L_43:
        /*0100*/ 	.word	index@(_Z9RabinKarpPcS_Piiii)
        /*0104*/ 	.word	0x00000000


	//----- nvinfo : EIATTR_MIN_STACK_SIZE
	.align		4
.L_44:
        /*0108*/ 	.byte	0x04, 0x12
        /*010a*/ 	.short	(.L_46 - .L_45)
	.align		4
.L_45:
        /*010c*/ 	.word	index@(_Z9RabinKarpPcS_Piiii)
        /*0110*/ 	.word	0x00000000


	//----- nvinfo : EIATTR_MIN_STACK_SIZE
	.align		4
.L_46:
        /*0114*/ 	.byte	0x04, 0x12
        /*0116*/ 	.short	(.L_48 - .L_47)
	.align		4
.L_47:
        /*0118*/ 	.word	index@(_Z10RabinKarp2PcS_Piii)
        /*011c*/ 	.word	0x00000000


	//----- nvinfo : EIATTR_MIN_STACK_SIZE
	.align		4
.L_48:
        /*0120*/ 	.byte	0x04, 0x12
        /*0122*/ 	.short	(.L_50 - .L_49)
	.align		4
.L_49:
        /*0124*/ 	.word	index@(_Z7slicesoPcS_PiiijPji)
        /*0128*/ 	.word	0x00000000


	//----- nvinfo : EIATTR_MIN_STACK_SIZE
	.align		4
.L_50:
        /*012c*/ 	.byte	0x04, 0x12
        /*012e*/ 	.short	(.L_52 - .L_51)
	.align		4
.L_51:
        /*0130*/ 	.word	index@(_Z2soPcS_PiiijPj)
        /*0134*/ 	.word	0x00000000


	//----- nvinfo : EIATTR_MIN_STACK_SIZE
	.align		4
.L_52:
        /*0138*/ 	.byte	0x04, 0x12
        /*013a*/ 	.short	(.L_54 - .L_53)
	.align		4
.L_53:
        /*013c*/ 	.word	index@(_Z8slicesolPcS_PiiijPji)
        /*0140*/ 	.word	0x00000000


	//----- nvinfo : EIATTR_MIN_STACK_SIZE
	.align		4
.L_54:
        /*0144*/ 	.byte	0x04, 0x12
        /*0146*/ 	.short	(.L_56 - .L_55)
	.align		4
.L_55:
        /*0148*/ 	.word	index@(_Z3solPcS_PiiijPj)
        /*014c*/ 	.word	0x00000000


	//----- nvinfo : EIATTR_MIN_STACK_SIZE
	.align		4
.L_56:
        /*0150*/ 	.byte	0x04, 0x12
        /*0152*/ 	.short	(.L_58 - .L_57)
	.align		4
.L_57:
        /*0154*/ 	.word	index@(_Z7slicebmPcS_PiiiS0_S0_i)
        /*0158*/ 	.word	0x00000000


	//----- nvinfo : EIATTR_MIN_STACK_SIZE
	.align		4
.L_58:
        /*015c*/ 	.byte	0x04, 0x12
        /*015e*/ 	.short	(.L_60 - .L_59)
	.align		4
.L_59:
        /*0160*/ 	.word	index@(_Z2bmPcS_PiiiS0_S0_)
        /*0164*/ 	.word	0x00000000


	//----- nvinfo : EIATTR_MIN_STACK_SIZE
	.align		4
.L_60:
        /*0168*/ 	.byte	0x04, 0x12
        /*016a*/ 	.short	(.L_62 - .L_61)
	.align		4
.L_61:
        /*016c*/ 	.word	index@(_Z9KMPSearchPcS_PiiiS0_)
        /*0170*/ 	.word	0x00000008


	//----- nvinfo : EIATTR_MIN_STACK_SIZE
	.align		4
.L_62:
        /*0174*/ 	.byte	0x04, 0x12
        /*0176*/ 	.short	(.L_64 - .L_63)
	.align		4
.L_63:
        /*0178*/ 	.word	index@(_Z8SliceKMPPcS_PiiiS0_i)
        /*017c*/ 	.word	0x00000000


	//----- nvinfo : EIATTR_MIN_STACK_SIZE
	.align		4
.L_64:
        /*0180*/ 	.byte	0x04, 0x12
        /*0182*/ 	.short	(.L_66 - .L_65)
	.align		4
.L_65:
        /*0184*/ 	.word	index@(_Z11NaiveSearchPcS_Piii)
        /*0188*/ 	.word	0x00000000
.L_66:


//--------------------- .nv.compat                --------------------------
	.section	.nv.compat,"",@"SHT_CUDA_COMPAT_INFO"
	.align	4
        /*0000*/ 	.byte	0x02, 0x09, 0x00, 0x00, 0x02, 0x02, 0x01, 0x00, 0x02, 0x05, 0x05, 0x00, 0x03, 0x07, 0x01, 0x01
        /*0010*/ 	.byte	0x02, 0x03, 0x00, 0x00, 0x02, 0x06, 0x01, 0x00, 0x04, 0x0b, 0x08, 0x00, 0x09, 0x00, 0x00, 0x00
        /*0020*/ 	.byte	0x00, 0x00, 0x00, 0x00


//--------------------- .nv.info._Z9RabinKarpPcS_Piiii --------------------------
	.section	.nv.info._Z9RabinKarpPcS_Piiii,"",@"SHT_CUDA_INFO"
	.sectionflags	@""
	.align	4


	//----- nvinfo : EIATTR_CUDA_API_VERSION
	.align		4
        /*0000*/ 	.byte	0x04, 0x37
        /*0002*/ 	.short	(.L_68 - .L_67)
.L_67:
        /*0004*/ 	.word	0x00000082


	//----- nvinfo : EIATTR_KPARAM_INFO
	.align		4
.L_68:
        /*0008*/ 	.byte	0x04, 0x17
        /*000a*/ 	.short	(.L_70 - .L_69)
.L_69:
        /*000c*/ 	.word	0x00000000
        /*0010*/ 	.short	0x0005
        /*0012*/ 	.short	0x0020
        /*0014*/ 	.byte	0x00, 0xf0, 0x11, 0x00


	//----- nvinfo : EIATTR_KPARAM_INFO
	.align		4
.L_70:
        /*0018*/ 	.byte	0x04, 0x17
        /*001a*/ 	.short	(.L_72 - .L_71)
.L_71:
        /*001c*/ 	.word	0x00000000
        /*0020*/ 	.short	0x0004
        /*0022*/ 	.short	0x001c
        /*0024*/ 	.byte	0x00, 0xf0, 0x11, 0x00


	//----- nvinfo : EIATTR_KPARAM_INFO
	.align		4
.L_72:
        /*0028*/ 	.byte	0x04, 0x17
        /*002a*/ 	.short	(.L_74 - .L_73)
.L_73:
        /*002c*/ 	.word	0x00000000
        /*0030*/ 	.short	0x0003
        /*0032*/ 	.short	0x0018
        /*0034*/ 	.byte	0x00, 0xf0, 0x11, 0x00


	//----- nvinfo : EIATTR_KPARAM_INFO
	.align		4
.L_74:
        /*0038*/ 	.byte	0x04, 0x17
        /*003a*/ 	.short	(.L_76 - .L_75)
.L_75:
        /*003c*/ 	.word	0x00000000
        /*0040*/ 	.short	0x0002
        /*0042*/ 	.short	0x0010
        /*0044*/ 	.byte	0x00, 0xf5, 0x21, 0x00


	//----- nvinfo : EIATTR_KPARAM_INFO
	.align		4
.L_76:
        /*0048*/ 	.byte	0x04, 0x17
        /*004a*/ 	.short	(.L_78 - .L_77)
.L_77:
        /*004c*/ 	.word	0x00000000
        /*0050*/ 	.short	0x0001
        /*0052*/ 	.short	0x0008
        /*0054*/ 	.byte	0x00, 0xf5, 0x21, 0x00


	//----- nvinfo : EIATTR_KPARAM_INFO
	.align		4
.L_78:
        /*0058*/ 	.byte	0x04, 0x17
        /*005a*/ 	.short	(.L_80 - .L_79)
.L_79:
        /*005c*/ 	.word	0x00000000
        /*0060*/ 	.short	0x0000
        /*0062*/ 	.short	0x0000
        /*0064*/ 	.byte	0x00, 0xf5, 0x21, 0x00


	//----- nvinfo : EIATTR_SPARSE_MMA_MASK
	.align		4
.L_80:
        /*0068*/ 	.byte	0x03, 0x50
        /*006a*/ 	.short	0x0000


	//----- nvinfo : EIATTR_MAXREG_COUNT
	.align		4
        /*006c*/ 	.byte	0x03, 0x1b
        /*006e*/ 	.short	0x00ff


	//----- nvinfo : EIATTR_MERCURY_ISA_VERSION
	.align		4
        /*0070*/ 	.byte	0x03, 0x5f
        /*0072*/ 	.short	0x0101


	//----- nvinfo : EIATTR_VRC_CTA_INIT_COUNT
	.align		4
        /*0074*/ 	.byte	0x02, 0x4a
	.zero		1
	.zero		1


	//----- nvinfo : EIATTR_EXIT_INSTR_OFFSETS
	.align		4
        /*0078*/ 	.byte	0x04, 0x1c
        /*007a*/ 	.short	(.L_82 - .L_81)


	//   ....[0]....
.L_81:
        /*007c*/ 	.word	0x00000a00


	//   ....[1]....
        /*0080*/ 	.word	0x00001740


	//   ....[2]....
        /*0084*/ 	.word	0x00001780


	//   ....[3]....
        /*0088*/ 	.word	0x000019b0


	//   ....[4]....
        /*008c*/ 	.word	0x00001c30


	//   ....[5]....
        /*0090*/ 	.word	0x00001c90


	//----- nvinfo : EIATTR_CRS_STACK_SIZE
	.align		4
.L_82:
        /*0094*/ 	.byte	0x04, 0x1e
        /*0096*/ 	.short	(.L_84 - .L_83)
.L_83:
        /*0098*/ 	.word	0x00000000


	//----- nvinfo : EIATTR_CBANK_PARAM_SIZE
	.align		4
.L_84:
        /*009c*/ 	.byte	0x03, 0x19
        /*009e*/ 	.short	0x0024


	//----- nvinfo : EIATTR_PARAM_CBANK
	.align		4
        /*00a0*/ 	.byte	0x04, 0x0a
        /*00a2*/ 	.short	(.L_86 - .L_85)
	.align		4
.L_85:
        /*00a4*/ 	.word	index@(.nv.constant0._Z9RabinKarpPcS_Piiii)
        /*00a8*/ 	.short	0x0380
        /*00aa*/ 	.short	0x0024


	//----- nvinfo : EIATTR_SW_WAR
	.align		4
.L_86:
        /*00ac*/ 	.byte	0x04, 0x36
        /*00ae*/ 	.short	(.L_88 - .L_87)
.L_87:
        /*00b0*/ 	.word	0x00000008
.L_88:


//--------------------- .nv.info._Z10RabinKarp2PcS_Piii --------------------------
	.section	.nv.info._Z10RabinKarp2PcS_Piii,"",@"SHT_CUDA_INFO"
	.sectionflags	@""
	.align	4


	//----- nvinfo : EIATTR_CUDA_API_VERSION
	.align		4
        /*0000*/ 	.byte	0x04, 0x37
        /*0002*/ 	.short	(.L_90 - .L_89)
.L_89:
        /*0004*/ 	.word	0x00000082


	//----- nvinfo : EIATTR_KPARAM_INFO
	.align		4
.L_90:
        /*0008*/ 	.byte	0x04, 0x17
        /*000a*/ 	.short	(.L_92 - .L_91)
.L_91:
        /*000c*/ 	.word	0x00000000
        /*0010*/ 	.short	0x0004
        /*0012*/ 	.short	0x001c
        /*0014*/ 	.byte	0x00, 0xf0, 0x11, 0x00


	//----- nvinfo : EIATTR_KPARAM_INFO
	.align		4
.L_92:
        /*0018*/ 	.byte	0x04, 0x17
        /*001a*/ 	.short	(.L_94 - .L_93)
.L_93:
        /*001c*/ 	.word	0x00000000
        /*0020*/ 	.short	0x0003
        /*0022*/ 	.short	0x0018
        /*0024*/ 	.byte	0x00, 0xf0, 0x11, 0x00


	//----- nvinfo : EIATTR_KPARAM_INFO
	.align		4
.L_94:
        /*0028*/ 	.byte	0x04, 0x17
        /*002a*/ 	.short	(.L_96 - .L_95)
.L_95:
        /*002c*/ 	.word	0x00000000
        /*0030*/ 	.short	0x0002
        /*0032*/ 	.short	0x0010
        /*0034*/ 	.byte	0x00, 0xf5, 0x21, 0x00


	//----- nvinfo : EIATTR_KPARAM_INFO
	.align		4
.L_96:
        /*0038*/ 	.byte	0x04, 0x17
        /*003a*/ 	.short	(.L_98 - .L_97)
.L_97:
        /*003c*/ 	.word	0x00000000
        /*0040*/ 	.short	0x0001
        /*0042*/ 	.short	0x0008
        /*0044*/ 	.byte	0x00, 0xf5, 0x21, 0x00


	//----- nvinfo : EIATTR_KPARAM_INFO
	.align		4
.L_98:
        /*0048*/ 	.byte	0x04, 0x17
        /*004a*/ 	.short	(.L_100 - .L_99)
.L_99:
        /*004c*/ 	.word	0x00000000
        /*0050*/ 	.short	0x0000
        /*0052*/ 	.short	0x0000
        /*0054*/ 	.byte	0x00, 0xf5, 0x21, 0x00


	//----- nvinfo : EIATTR_SPARSE_MMA_MASK
	.align		4
.L_100:
        /*0058*/ 	.byte	0x03, 0x50
        /*005a*/ 	.short	0x0000


	//----- nvinfo : EIATTR_MAXREG_COUNT
	.align		4
        /*005c*/ 	.byte	0x03, 0x1b
        /*005e*/ 	.short	0x00ff


	//----- nvinfo : EIATTR_MERCURY_ISA_VERSION
	.align		4
        /*0060*/ 	.byte	0x03, 0x5f
        /*0062*/ 	.short	0x0101


	//----- nvinfo : EIATTR_VRC_CTA_INIT_COUNT
	.align		4
        /*0064*/ 	.byte	0x02, 0x4a
	.zero		1
	.zero		1


	//----- nvinfo : EIATTR_EXIT_INSTR_OFFSETS
	.align		4
        /*0068*/ 	.byte	0x04, 0x1c
        /*006a*/ 	.short	(.L_102 - .L_101)


	//   ....[0]....
.L_101:
        /*006c*/ 	.word	0x00000dd0


	//   ....[1]....
        /*0070*/ 	.word	0x00001b70


	//   ....[2]....
        /*0074*/ 	.word	0x00001ed0


	//   ....[3]....
        /*0078*/ 	.word	0x00002050


	//----- nvinfo : EIATTR_CRS_STACK_SIZE
	.align		4
.L_102:
        /*007c*/ 	.byte	0x04, 0x1e
        /*007e*/ 	.short	(.L_104 - .L_103)
.L_103:
        /*0080*/ 	.word	0x00000000


	//----- nvinfo : EIATTR_CBANK_PARAM_SIZE
	.align		4
.L_104:
        /*0084*/ 	.byte	0x03, 0x19
        /*0086*/ 	.short	0x0020


	//----- nvinfo : EIATTR_PARAM_CBANK
	.align		4
        /*0088*/ 	.byte	0x04, 0x0a
        /*008a*/ 	.short	(.L_106 - .L_105)
	.align		4
.L_105:
        /*008c*/ 	.word	index@(.nv.constant0._Z10RabinKarp2PcS_Piii)
        /*0090*/ 	.short	0x0380
        /*0092*/ 	.short	0x0020


	//----- nvinfo : EIATTR_SW_WAR
	.align		4
.L_106:
        /*0094*/ 	.byte	0x04, 0x36
        /*0096*/ 	.short	(.L_108 - .L_107)
.L_107:
        /*0098*/ 	.word	0x00000008
.L_108:


//--------------------- .nv.info._Z7slicesoPcS_PiiijPji --------------------------
	.section	.nv.info._Z7slicesoPcS_PiiijPji,"",@"SHT_CUDA_INFO"
	.sectionflags	@""
	.align	4


	//----- nvinfo : EIATTR_CUDA_API_VERSION
	.align		4
        /*0000*/ 	.byte	0x04, 0x37
        /*0002*/ 	.short	(.L_110 - .L_109)
.L_109:
        /*0004*/ 	.word	0x00000082


	//----- nvinfo : EIATTR_KPARAM_INFO
	.align		4
.L_110:
        /*0008*/ 	.byte	0x04, 0x17
        /*000a*/ 	.short	(.L_112 - .L_111)
.L_111:
        /*000c*/ 	.word	0x00000000
        /*0010*/ 	.short	0x0007
        /*0012*/ 	.short	0x0030
        /*0014*/ 	.byte	0x00, 0xf0, 0x11, 0x00


	//----- nvinfo : EIATTR_KPARAM_INFO
	.align		4
.L_112:
        /*0018*/ 	.byte	0x04, 0x17
        /*001a*/ 	.short	(.L_114 - .L_113)
.L_113:
        /*001c*/ 	.word	0x00000000
        /*0020*/ 	.short	0x0006
        /*0022*/ 	.short	0x0028
        /*0024*/ 	.byte	0x00, 0xf5, 0x21, 0x00


	//----- nvinfo : EIATTR_KPARAM_INFO
	.align		4
.L_114:
        /*0028*/ 	.byte	0x04, 0x17
        /*002a*/ 	.short	(.L_116 - .L_115)
.L_115:
        /*002c*/ 	.word	0x00000000
        /*0030*/ 	.short	0x0005
        /*0032*/ 	.short	0x0020
        /*0034*/ 	.byte	0x00, 0xf0, 0x11, 0x00


	//----- nvinfo : EIATTR_KPARAM_INFO
	.align		4
.L_116:
        /*0038*/ 	.byte	0x04, 0x17
        /*003a*/ 	.short	(.L_118 - .L_117)
.L_117:
        /*003c*/ 	.word	0x00000000
        /*0040*/ 	.short	0x0004
        /*0042*/ 	.short	0x001c
        /*0044*/ 	.byte	0x00, 0xf0, 0x11, 0x00


	//----- nvinfo : EIATTR_KPARAM_INFO
	.align		4
.L_118:
        /*0048*/ 	.byte	0x04, 0x17
        /*004a*/ 	.short	(.L_120 - .L_119)
.L_119:
        /*004c*/ 	.word	0x00000000
        /*0050*/ 	.short	0x0003
        /*0052*/ 	.short	0x0018
        /*0054*/ 	.byte	0x00, 0xf0, 0x11, 0x00


	//----- nvinfo : EIATTR_KPARAM_INFO
	.align		4
.L_120:
        /*0058*/ 	.byte	0x04, 0x17
        /*005a*/ 	.short	(.L_122 - .L_121)
.L_121:
        /*005c*/ 	.word	0x00000000
        /*0060*/ 	.short	0x0002
        /*0062*/ 	.short	0x0010
        /*0064*/ 	.byte	0x00, 0xf5, 0x21, 0x00


	//----- nvinfo : EIATTR_KPARAM_INFO
	.align		4
.L_122:
        /*0068*/ 	.byte	0x04, 0x17
        /*006a*/ 	.short	(.L_124 - .L_123)
.L_123:
        /*006c*/ 	.word	0x00000000
        /*0070*/ 	.short	0x0001
        /*0072*/ 	.short	0x0008
        /*0074*/ 	.byte	0x00, 0xf5, 0x21, 0x00


	//----- nvinfo : EIATTR_KPARAM_INFO
	.align		4
.L_124:
        /*0078*/ 	.byte	0x04, 0x17
        /*007a*/ 	.short	(.L_126 - .L_125)
.L_125:
        /*007c*/ 	.word	0x00000000
        /*0080*/ 	.short	0x0000
        /*0082*/ 	.short	0x0000
        /*0084*/ 	.byte	0x00, 0xf5, 0x21, 0x00


	//----- nvinfo : EIATTR_SPARSE_MMA_MASK
	.align		4
.L_126:
        /*0088*/ 	.byte	0x03, 0x50
        /*008a*/ 	.short	0x0000


	//----- nvinfo : EIATTR_MAXREG_COUNT
	.align		4
        /*008c*/ 	.byte	0x03, 0x1b
        /*008e*/ 	.short	0x00ff


	//----- nvinfo : EIATTR_MERCURY_ISA_VERSION
	.align		4
        /*0090*/ 	.byte	0x03, 0x5f
        /*0092*/ 	.short	0x0101


	//----- nvinfo : EIATTR_VRC_CTA_INIT_COUNT
	.align		4
        /*0094*/ 	.byte	0x02, 0x4a
	.zero		1
	.zero		1


	//----- nvinfo : EIATTR_EXIT_INSTR_OFFSETS
	.align		4
        /*0098*/ 	.byte	0x04, 0x1c
        /*009a*/ 	.short	(.L_128 - .L_127)


	//   ....[0]....
.L_127:
        /*009c*/ 	.word	0x000000b0


	//   ....[1]....
        /*00a0*/ 	.word	0x00000480


	//   ....[2]....
        /*00a4*/ 	.word	0x00000640


	//----- nvinfo : EIATTR_CRS_STACK_SIZE
	.align		4
.L_128:
        /*00a8*/ 	.byte	0x04, 0x1e
        /*00aa*/ 	.short	(.L_130 - .L_129)
.L_129:
        /*00ac*/ 	.word	0x00000000


	//----- nvinfo : EIATTR_CBANK_PARAM_SIZE
	.align		4
.L_130:
        /*00b0*/ 	.byte	0x03, 0x19
        /*00b2*/ 	.short	0x0034


	//----- nvinfo : EIATTR_PARAM_CBANK
	.align		4
        /*00b4*/ 	.byte	0x04, 0x0a
        /*00b6*/ 	.short	(.L_132 - .L_131)
	.align		4
.L_131:
        /*00b8*/ 	.word	index@(.nv.constant0._Z7slicesoPcS_PiiijPji)
        /*00bc*/ 	.short	0x0380
        /*00be*/ 	.short	0x0034


	//----- nvinfo : EIATTR_SW_WAR
	.align		4
.L_132:
        /*00c0*/ 	.byte	0x04, 0x36
        /*00c2*/ 	.short	(.L_134 - .L_133)
.L_133:
        /*00c4*/ 	.word	0x00000008
.L_134:


//--------------------- .nv.info._Z2soPcS_PiiijPj --------------------------
	.section	.nv.info._Z2soPcS_PiiijPj,"",@"SHT_CUDA_INFO"
	.sectionflags	@""
	.align	4


	//----- nvinfo : EIATTR_CUDA_API_VERSION
	.align		4
        /*0000*/ 	.byte	0x04, 0x37
        /*0002*/ 	.short	(.L_136 - .L_135)
.L_135:
        /*0004*/ 	.word	0x00000082


	//----- nvinfo : EIATTR_KPARAM_INFO
	.align		4
.L_136:
        /*0008*/ 	.byte	0x04, 0x17
        /*000a*/ 	.short	(.L_138 - .L_137)
.L_137:
        /*000c*/ 	.word	0x00000000
        /*0010*/ 	.short	0x0006
        /*0012*/ 	.short	0x0028
        /*0014*/ 	.byte	0x00, 0xf5, 0x21, 0x00


	//----- nvinfo : EIATTR_KPARAM_INFO
	.align		4
.L_138:
        /*0018*/ 	.byte	0x04, 0x17
        /*001a*/ 	.short	(.L_140 - .L_139)
.L_139:
        /*001c*/ 	.word	0x00000000
        /*0020*/ 	.short	0x0005
        /*0022*/ 	.short	0x0020
        /*0024*/ 	.byte	0x00, 0xf0, 0x11, 0x00


	//----- nvinfo : EIATTR_KPARAM_INFO
	.align		4
.L_140:
        /*0028*/ 	.byte	0x04, 0x17
        /*002a*/ 	.short	(.L_142 - .L_141)
.L_141:
        /*002c*/ 	.word	0x00000000
        /*0030*/ 	.short	0x0004
        /*0032*/ 	.short	0x001c
        /*0034*/ 	.byte	0x00, 0xf0, 0x11, 0x00


	//----- nvinfo : EIATTR_KPARAM_INFO
	.align		4
.L_142:
        /*0038*/ 	.byte	0x04, 0x17
        /*003a*/ 	.short	(.L_144 - .L_143)
.L_143:
        /*003c*/ 	.word	0x00000000
        /*0040*/ 	.short	0x0003
        /*0042*/ 	.short	0x0018
        /*0044*/ 	.byte	0x00, 0xf0, 0x11, 0x00


	//----- nvinfo : EIATTR_KPARAM_INFO
	.align		4
.L_144:
        /*0048*/ 	.byte	0x04, 0x17
        /*004a*/ 	.short	(.L_146 - .L_145)
.L_145:
        /*004c*/ 	.word	0x00000000
        /*0050*/ 	.short	0x0002
        /*0052*/ 	.short	0x0010
        /*0054*/ 	.byte	0x00, 0xf5, 0x21, 0x00


	//----- nvinfo : EIATTR_KPARAM_INFO
	.align		4
.L_146:
        /*0058*/ 	.byte	0x04, 0x17
        /*005a*/ 	.short	(.L_148 - .L_147)
.L_147:
        /*005c*/ 	.word	0x00000000
        /*0060*/ 	.short	0x0001
        /*0062*/ 	.short	0x0008
        /*0064*/ 	.byte	0x00, 0xf5, 0x21, 0x00


	//----- nvinfo : EIATTR_KPARAM_INFO
	.align		4
.L_148:
        /*0068*/ 	.byte	0x04, 0x17
        /*006a*/ 	.short	(.L_150 - .L_149)
.L_149:
        /*006c*/ 	.word	0x00000000
        /*0070*/ 	.short	0x0000
        /*0072*/ 	.short	0x0000
        /*0074*/ 	.byte	0x00, 0xf5, 0x21, 0x00


	//----- nvinfo : EIATTR_SPARSE_MMA_MASK
	.align		4
.L_150:
        /*0078*/ 	.byte	0x03, 0x50
        /*007a*/ 	.short	0x0000


	//----- nvinfo : EIATTR_MAXREG_COUNT
	.align		4
        /*007c*/ 	.byte	0x03, 0x1b
        /*007e*/ 	.short	0x00ff


	//----- nvinfo : EIATTR_MERCURY_ISA_VERSION
	.align		4
        /*0080*/ 	.byte	0x03, 0x5f
        /*0082*/ 	.short	0x0101


	//----- nvinfo : EIATTR_VRC_CTA_INIT_COUNT
	.align		4
        /*0084*/ 	.byte	0x02, 0x4a
	.zero		1
	.zero		1


	//----- nvinfo : EIATTR_EXIT_INSTR_OFFSETS
	.align		4
        /*0088*/ 	.byte	0x04, 0x1c
        /*008a*/ 	.short	(.L_152 - .L_151)


	//   ....[0]....
.L_151:
        /*008c*/ 	.word	0x00000030


	//   ....[1]....
        /*0090*/ 	.word	0x00000640


	//   ....[2]....
        /*0094*/ 	.word	0x00000940


	//   ....[3]....
        /*0098*/ 	.word	0x00000b30


	//   ....[4]....
        /*009c*/ 	.word	0x00000bf0


	//   ....[5]....
        /*00a0*/ 	.word	0x00000c60


	//----- nvinfo : EIATTR_CBANK_PARAM_SIZE
	.align		4
.L_152:
        /*00a4*/ 	.byte	0x03, 0x19
        /*00a6*/ 	.short	0x0030


	//----- nvinfo : EIATTR_PARAM_CBANK
	.align		4
        /*00a8*/ 	.byte	0x04, 0x0a
        /*00aa*/ 	.short	(.L_154 - .L_153)
	.align		4
.L_153:
        /*00ac*/ 	.word	index@(.nv.constant0._Z2soPcS_PiiijPj)
        /*00b0*/ 	.short	0x0380
        /*00b2*/ 	.short	0x0030


	//----- nvinfo : EIATTR_SW_WAR
	.align		4
.L_154:
        /*00b4*/ 	.byte	0x04, 0x36
        /*00b6*/ 	.short	(.L_156 - .L_155)
.L_155:
        /*00b8*/ 	.word	0x00000008
.L_156:


//--------------------- .nv.info._Z8slicesolPcS_PiiijPji --------------------------
	.section	.nv.info._Z8slicesolPcS_PiiijPji,"",@"SHT_CUDA_INFO"
	.sectionflags	@""
	.align	4


	//----- nvinfo : EIATTR_CUDA_API_VERSION
	.align		4
        /*0000*/ 	.byte	0x04, 0x37
        /*0002*/ 	.short	(.L_158 - .L_157)
.L_157:
        /*0004*/ 	.word	0x00000082


	//----- nvinfo : EIATTR_KPARAM_INFO
	.align		4
.L_158:
        /*0008*/ 	.byte	0x04, 0x17
        /*000a*/ 	.short	(.L_160 - .L_159)
.L_159:
        /*000c*/ 	.word	0x00000000
        /*0010*/ 	.short	0x0007
        /*0012*/ 	.short	0x0030
        /*0014*/ 	.byte	0x00, 0xf0, 0x11, 0x00


	//----- nvinfo : EIATTR_KPARAM_INFO
	.align		4
.L_160:
        /*0018*/ 	.byte	0x04, 0x17
        /*001a*/ 	.short	(.L_162 - .L_161)
.L_161:
        /*001c*/ 	.word	0x00000000
        /*0020*/ 	.short	0x0006
        /*0022*/ 	.short	0x0028
        /*0024*/ 	.byte	0x00, 0xf5, 0x21, 0x00


	//----- nvinfo : EIATTR_KPARAM_INFO
	.align		4
.L_162:
        /*0028*/ 	.byte	0x04, 0x17
        /*002a*/ 	.short	(.L_164 - .L_163)
.L_163:
        /*002c*/ 	.word	0x00000000
        /*0030*/ 	.short	0x0005
        /*0032*/ 	.short	0x0020
        /*0034*/ 	.byte	0x00, 0xf0, 0x11, 0x00


	//----- nvinfo : EIATTR_KPARAM_INFO
	.align		4
.L_164:
        /*0038*/ 	.byte	0x04, 0x17
        /*003a*/ 	.short	(.L_166 - .L_165)
.L_165:
        /*003c*/ 	.word	0x00000000
        /*0040*/ 	.short	0x0004
        /*0042*/ 	.short	0x001c
        /*0044*/ 	.byte	0x00, 0xf0, 0x11, 0x00


	//----- nvinfo : EIATTR_KPARAM_INFO
	.align		4
.L_166:
        /*0048*/ 	.byte	0x04, 0x17
        /*004a*/ 	.short	(.L_168 - .L_167)
.L_167:
        /*004c*/ 	.word	0x00000000
        /*0050*/ 	.short	0x0003
        /*0052*/ 	.short	0x0018
        /*0054*/ 	.byte	0x00, 0xf0, 0x11, 0x00


	//----- nvinfo : EIATTR_KPARAM_INFO
	.align		4
.L_168:
        /*0058*/ 	.byte	0x04, 0x17
        /*005a*/ 	.short	(.L_170 - .L_169)
.L_169:
        /*005c*/ 	.word	0x00000000
        /*0060*/ 	.short	0x0002
        /*0062*/ 	.short	0x0010
        /*0064*/ 	.byte	0x00, 0xf5, 0x21, 0x00


	//----- nvinfo : EIATTR_KPARAM_INFO
	.align		4
.L_170:
        /*0068*/ 	.byte	0x04, 0x17
        /*006a*/ 	.short	(.L_172 - .L_171)
.L_171:
        /*006c*/ 	.word	0x00000000
        /*0070*/ 	.short	0x0001
        /*0072*/ 	.short	0x0008
        /*0074*/ 	.byte	0x00, 0xf5, 0x21, 0x00


	//----- nvinfo : EIATTR_KPARAM_INFO
	.align		4
.L_172:
        /*0078*/ 	.byte	0x04, 0x17
        /*007a*/ 	.short	(.L_174 - .L_173)
.L_173:
        /*007c*/ 	.word	0x00000000
        /*0080*/ 	.short	0x0000
        /*0082*/ 	.short	0x0000
        /*0084*/ 	.byte	0x00, 0xf5, 0x21, 0x00


	//----- nvinfo : EIATTR_SPARSE_MMA_MASK
	.align		4
.L_174:
        /*0088*/ 	.byte	0x03, 0x50
        /*008a*/ 	.short	0x0000


	//----- nvinfo : EIATTR_MAXREG_COUNT
	.align		4
        /*008c*/ 	.byte	0x03, 0x1b
        /*008e*/ 	.short	0x00ff


	//----- nvinfo : EIATTR_MERCURY_ISA_VERSION
	.align		4
        /*0090*/ 	.byte	0x03, 0x5f
        /*0092*/ 	.short	0x0101


	//----- nvinfo : EIATTR_VRC_CTA_INIT_COUNT
	.align		4
        /*0094*/ 	.byte	0x02, 0x4a
	.zero		1
	.zero		1


	//----- nvinfo : EIATTR_EXIT_INSTR_OFFSETS
	.align		4
        /*0098*/ 	.byte	0x04, 0x1c
        /*009a*/ 	.short	(.L_176 - .L_175)


	//   ....[0]....
.L_175:
        /*009c*/ 	.word	0x000000b0


	//   ....[1]....
        /*00a0*/ 	.word	0x000003c0


	//   ....[2]....
        /*00a4*/ 	.word	0x000007b0


	//   ....[3]....
        /*00a8*/ 	.word	0x00000920


	//----- nvinfo : EIATTR_CRS_STACK_SIZE
	.align		4
.L_176:
        /*00ac*/ 	.byte	0x04, 0x1e
        /*00ae*/ 	.short	(.L_178 - .L_177)
.L_177:
        /*00b0*/ 	.word	0x00000000


	//----- nvinfo : EIATTR_CBANK_PARAM_SIZE
	.align		4
.L_178:
        /*00b4*/ 	.byte	0x03, 0x19
        /*00b6*/ 	.short	0x0034


	//----- nvinfo : EIATTR_PARAM_CBANK
	.align		4
        /*00b8*/ 	.byte	0x04, 0x0a
        /*00ba*/ 	.short	(.L_180 - .L_179)
	.align		4
.L_179:
        /*00bc*/ 	.word	index@(.nv.constant0._Z8slicesolPcS_PiiijPji)
        /*00c0*/ 	.short	0x0380
        /*00c2*/ 	.short	0x0034


	//----- nvinfo : EIATTR_SW_WAR
	.align		4
.L_180:
        /*00c4*/ 	.byte	0x04, 0x36
        /*00c6*/ 	.short	(.L_182 - .L_181)
.L_181:
        /*00c8*/ 	.word	0x00000008
.L_182:


//--------------------- .nv.info._Z3solPcS_PiiijPj --------------------------
	.section	.nv.info._Z3solPcS_PiiijPj,"",@"SHT_CUDA_INFO"
	.sectionflags	@""
	.align	4


	//----- nvinfo : EIATTR_CUDA_API_VERSION
	.align		4
        /*0000*/ 	.byte	0x04, 0x37
        /*0002*/ 	.short	(.L_184 - .L_183)
.L_183:
        /*0004*/ 	.word	0x00000082


	//----- nvinfo : EIATTR_KPARAM_INFO
	.align		4
.L_184:
        /*0008*/ 	.byte	0x04, 0x17
        /*000a*/ 	.short	(.L_186 - .L_185)
.L_185:
        /*000c*/ 	.word	0x00000000
        /*0010*/ 	.short	0x0006
        /*0012*/ 	.short	0x0028
        /*0014*/ 	.byte	0x00, 0xf5, 0x21, 0x00


	//----- nvinfo : EIATTR_KPARAM_INFO
	.align		4
.L_186:
        /*0018*/ 	.byte	0x04, 0x17
        /*001a*/ 	.short	(.L_188 - .L_187)
.L_187:
        /*001c*/ 	.word	0x00000000
        /*0020*/ 	.short	0x0005
        /*0022*/ 	.short	0x0020
        /*0024*/ 	.byte	0x00, 0xf0, 0x11, 0x00


	//----- nvinfo : EIATTR_KPARAM_INFO
	.align		4
.L_188:
        /*0028*/ 	.byte	0x04, 0x17
        /*002a*/ 	.short	(.L_190 - .L_189)
.L_189:
        /*002c*/ 	.word	0x00000000
        /*0030*/ 	.short	0x0004
        /*0032*/ 	.short	0x001c
        /*0034*/ 	.byte	0x00, 0xf0, 0x11, 0x00


	//----- nvinfo : EIATTR_KPARAM_INFO
	.align		4
.L_190:
        /*0038*/ 	.byte	0x04, 0x17
        /*003a*/ 	.short	(.L_192 - .L_191)
.L_191:
        /*003c*/ 	.word	0x00000000
        /*0040*/ 	.short	0x0003
        /*0042*/ 	.short	0x0018
        /*0044*/ 	.byte	0x00, 0xf0, 0x11, 0x00


	//----- nvinfo : EIATTR_KPARAM_INFO
	.align		4
.L_192:
        /*0048*/ 	.byte	0x04, 0x17
        /*004a*/ 	.short	(.L_194 - .L_193)
.L_193:
        /*004c*/ 	.word	0x00000000
        /*0050*/ 	.short	0x0002
        /*0052*/ 	.short	0x0010
        /*0054*/ 	.byte	0x00, 0xf5, 0x21, 0x00


	//----- nvinfo : EIATTR_KPARAM_INFO
	.align		4
.L_194:
        /*0058*/ 	.byte	0x04, 0x17
        /*005a*/ 	.short	(.L_196 - .L_195)
.L_195:
        /*005c*/ 	.word	0x00000000
        /*0060*/ 	.short	0x0001
        /*0062*/ 	.short	0x0008
        /*0064*/ 	.byte	0x00, 0xf5, 0x21, 0x00


	//----- nvinfo : EIATTR_KPARAM_INFO
	.align		4
.L_196:
        /*0068*/ 	.byte	0x04, 0x17
        /*006a*/ 	.short	(.L_198 - .L_197)
.L_197:
        /*006c*/ 	.word	0x00000000
        /*0070*/ 	.short	0x0000
        /*0072*/ 	.short	0x0000
        /*0074*/ 	.byte	0x00, 0xf5, 0x21, 0x00


	//----- nvinfo : EIATTR_SPARSE_MMA_MASK
	.align		4
.L_198:
        /*0078*/ 	.byte	0x03, 0x50
        /*007a*/ 	.short	0x0000


	//----- nvinfo : EIATTR_MAXREG_COUNT
	.align		4
        /*007c*/ 	.byte	0x03, 0x1b
        /*007e*/ 	.short	0x00ff


	//----- nvinfo : EIATTR_MERCURY_ISA_VERSION
	.align		4
        /*0080*/ 	.byte	0x03, 0x5f
        /*0082*/ 	.short	0x0101


	//----- nvinfo : EIATTR_VRC_CTA_INIT_COUNT
	.align		4
        /*0084*/ 	.byte	0x02, 0x4a
	.zero		1
	.zero		1


	//----- nvinfo : EIATTR_EXIT_INSTR_OFFSETS
	.align		4
        /*0088*/ 	.byte	0x04, 0x1c
        /*008a*/ 	.short	(.L_200 - .L_199)


	//   ....[0]....
.L_199:
        /*008c*/ 	.word	0x00000030


	//   ....[1]....
        /*0090*/ 	.word	0x00000320


	//   ....[2]....
        /*0094*/ 	.word	0x00000710


	//   ....[3]....
        /*0098*/ 	.word	0x000008e0


	//----- nvinfo : EIATTR_CBANK_PARAM_SIZE
	.align		4
.L_200:
        /*009c*/ 	.byte	0x03, 0x19
        /*009e*/ 	.short	0x0030


	//----- nvinfo : EIATTR_PARAM_CBANK
	.align		4
        /*00a0*/ 	.byte	0x04, 0x0a
        /*00a2*/ 	.short	(.L_202 - .L_201)
	.align		4
.L_201:
        /*00a4*/ 	.word	index@(.nv.constant0._Z3solPcS_PiiijPj)
        /*00a8*/ 	.short	0x0380
        /*00aa*/ 	.short	0x0030


	//----- nvinfo : EIATTR_SW_WAR
	.align		4
.L_202:
        /*00ac*/ 	.byte	0x04, 0x36
        /*00ae*/ 	.short	(.L_204 - .L_203)
.L_203:
        /*00b0*/ 	.word	0x00000008
.L_204:


//--------------------- .nv.info._Z7slicebmPcS_PiiiS0_S0_i --------------------------
	.section	.nv.info._Z7slicebmPcS_PiiiS0_S0_i,"",@"SHT_CUDA_INFO"
	.sectionflags	@""
	.align	4


	//----- nvinfo : EIATTR_CUDA_API_VERSION
	.align		4
        /*0000*/ 	.byte	0x04, 0x37
        /*0002*/ 	.short	(.L_206 - .L_205)
.L_205:
        /*0004*/ 	.word	0x00000082


	//----- nvinfo : EIATTR_KPARAM_INFO
	.align		4
.L_206:
        /*0008*/ 	.byte	0x04, 0x17
        /*000a*/ 	.short	(.L_208 - .L_207)
.L_207:
        /*000c*/ 	.word	0x00000000
        /*0010*/ 	.short	0x0007
        /*0012*/ 	.short	0x0030
        /*0014*/ 	.byte	0x00, 0xf0, 0x11, 0x00


	//----- nvinfo : EIATTR_KPARAM_INFO
	.align		4
.L_208:
        /*0018*/ 	.byte	0x04, 0x17
        /*001a*/ 	.short	(.L_210 - .L_209)
.L_209:
        /*001c*/ 	.word	0x00000000
        /*0020*/ 	.short	0x0006
        /*0022*/ 	.short	0x0028
        /*0024*/ 	.byte	0x00, 0xf5, 0x21, 0x00


	//----- nvinfo : EIATTR_KPARAM_INFO
	.align		4
.L_210:
        /*0028*/ 	.byte	0x04, 0x17
        /*002a*/ 	.short	(.L_212 - .L_211)
.L_211:
        /*002c*/ 	.word	0x00000000
        /*0030*/ 	.short	0x0005
        /*0032*/ 	.short	0x0020
        /*0034*/ 	.byte	0x00, 0xf5, 0x21, 0x00


	//----- nvinfo : EIATTR_KPARAM_INFO
	.align		4
.L_212:
        /*0038*/ 	.byte	0x04, 0x17
        /*003a*/ 	.short	(.L_214 - .L_213)
.L_213:
        /*003c*/ 	.word	0x00000000
        /*0040*/ 	.short	0x0004
        /*0042*/ 	.short	0x001c
        /*0044*/ 	.byte	0x00, 0xf0, 0x11, 0x00


	//----- nvinfo : EIATTR_KPARAM_INFO
	.align		4
.L_214:
        /*0048*/ 	.byte	0x04, 0x17
        /*004a*/ 	.short	(.L_216 - .L_215)
.L_215:
        /*004c*/ 	.word	0x00000000
        /*0050*/ 	.short	0x0003
        /*0052*/ 	.short	0x0018
        /*0054*/ 	.byte	0x00, 0xf0, 0x11, 0x00


	//----- nvinfo : EIATTR_KPARAM_INFO
	.align		4
.L_216:
        /*0058*/ 	.byte	0x04, 0x17
        /*005a*/ 	.short	(.L_218 - .L_217)
.L_217:
        /*005c*/ 	.word	0x00000000
        /*0060*/ 	.short	0x0002
        /*0062*/ 	.short	0x0010
        /*0064*/ 	.byte	0x00, 0xf5, 0x21, 0x00


	//----- nvinfo : EIATTR_KPARAM_INFO
	.align		4
.L_218:
        /*0068*/ 	.byte	0x04, 0x17
        /*006a*/ 	.short	(.L_220 - .L_219)
.L_219:
        /*006c*/ 	.word	0x00000000
        /*0070*/ 	.short	0x0001
        /*0072*/ 	.short	0x0008
        /*0074*/ 	.byte	0x00, 0xf5, 0x21, 0x00


	//----- nvinfo : EIATTR_KPARAM_INFO
	.align		4
.L_220:
        /*0078*/ 	.byte	0x04, 0x17
        /*007a*/ 	.short	(.L_222 - .L_221)
.L_221:
        /*007c*/ 	.word	0x00000000
        /*0080*/ 	.short	0x0000
        /*0082*/ 	.short	0x0000
        /*0084*/ 	.byte	0x00, 0xf5, 0x21, 0x00


	//----- nvinfo : EIATTR_SPARSE_MMA_MASK
	.align		4
.L_222:
        /*0088*/ 	.byte	0x03, 0x50
        /*008a*/ 	.short	0x0000


	//----- nvinfo : EIATTR_MAXREG_COUNT
	.align		4
        /*008c*/ 	.byte	0x03, 0x1b
        /*008e*/ 	.short	0x00ff


	//----- nvinfo : EIATTR_MERCURY_ISA_VERSION
	.align		4
        /*0090*/ 	.byte	0x03, 0x5f
        /*0092*/ 	.short	0x0101


	//----- nvinfo : EIATTR_VRC_CTA_INIT_COUNT
	.align		4
        /*0094*/ 	.byte	0x02, 0x4a
	.zero		1
	.zero		1


	//----- nvinfo : EIATTR_EXIT_INSTR_OFFSETS
	.align		4
        /*0098*/ 	.byte	0x04, 0x1c
        /*009a*/ 	.short	(.L_224 - .L_223)


	//   ....[0]....
.L_223:
        /*009c*/ 	.word	0x000000d0


	//   ....[1]....
        /*00a0*/ 	.word	0x000003a0


	//----- nvinfo : EIATTR_CRS_STACK_SIZE
	.align		4
.L_224:
        /*00a4*/ 	.byte	0x04, 0x1e
        /*00a6*/ 	.short	(.L_226 - .L_225)
.L_225:
        /*00a8*/ 	.word	0x00000000


	//----- nvinfo : EIATTR_CBANK_PARAM_SIZE
	.align		4
.L_226:
        /*00ac*/ 	.byte	0x03, 0x19
        /*00ae*/ 	.short	0x0034


	//----- nvinfo : EIATTR_PARAM_CBANK
	.align		4
        /*00b0*/ 	.byte	0x04, 0x0a
        /*00b2*/ 	.short	(.L_228 - .L_227)
	.align		4
.L_227:
        /*00b4*/ 	.word	index@(.nv.constant0._Z7slicebmPcS_PiiiS0_S0_i)
        /*00b8*/ 	.short	0x0380
        /*00ba*/ 	.short	0x0034


	//----- nvinfo : EIATTR_SW_WAR
	.align		4
.L_228:
        /*00bc*/ 	.byte	0x04, 0x36
        /*00be*/ 	.short	(.L_230 - .L_229)
.L_229:
        /*00c0*/ 	.word	0x00000008
.L_230:


//--------------------- .nv.info._Z2bmPcS_PiiiS0_S0_ --------------------------
	.section	.nv.info._Z2bmPcS_PiiiS0_S0_,"",@"SHT_CUDA_INFO"
	.sectionflags	@""
	.align	4


	//----- nvinfo : EIATTR_CUDA_API_VERSION
	.align		4
        /*0000*/ 	.byte	0x04, 0x37
        /*0002*/ 	.short	(.L_232 - .L_231)
.L_231:
        /*0004*/ 	.word	0x00000082


	//----- nvinfo : EIATTR_KPARAM_INFO
	.align		4
.L_232:
        /*0008*/ 	.byte	0x04, 0x17
        /*000a*/ 	.short	(.L_234 - .L_233)
.L_233:
        /*000c*/ 	.word	0x00000000
        /*0010*/ 	.short	0x0006
        /*0012*/ 	.short	0x0028
        /*0014*/ 	.byte	0x00, 0xf5, 0x21, 0x00


	//----- nvinfo : EIATTR_KPARAM_INFO
	.align		4
.L_234:
        /*0018*/ 	.byte	0x04, 0x17
        /*001a*/ 	.short	(.L_236 - .L_235)
.L_235:
        /*001c*/ 	.word	0x00000000
        /*0020*/ 	.short	0x0005
        /*0022*/ 	.short	0x0020
        /*0024*/ 	.byte	0x00, 0xf5, 0x21, 0x00


	//----- nvinfo : EIATTR_KPARAM_INFO
	.align		4
.L_236:
        /*0028*/ 	.byte	0x04, 0x17
        /*002a*/ 	.short	(.L_238 - .L_237)
.L_237:
        /*002c*/ 	.word	0x00000000
        /*0030*/ 	.short	0x0004
        /*0032*/ 	.short	0x001c
        /*0034*/ 	.byte	0x00, 0xf0, 0x11, 0x00


	//----- nvinfo : EIATTR_KPARAM_INFO
	.align		4
.L_238:
        /*0038*/ 	.byte	0x04, 0x17
        /*003a*/ 	.short	(.L_240 - .L_239)
.L_239:
        /*003c*/ 	.word	0x00000000
        /*0040*/ 	.short	0x0003
        /*0042*/ 	.short	0x0018
        /*0044*/ 	.byte	0x00, 0xf0, 0x11, 0x00


	//----- nvinfo : EIATTR_KPARAM_INFO
	.align		4
.L_240:
        /*0048*/ 	.byte	0x04, 0x17
        /*004a*/ 	.short	(.L_242 - .L_241)
.L_241:
        /*004c*/ 	.word	0x00000000
        /*0050*/ 	.short	0x0002
        /*0052*/ 	.short	0x0010
        /*0054*/ 	.byte	0x00, 0xf5, 0x21, 0x00


	//----- nvinfo : EIATTR_KPARAM_INFO
	.align		4
.L_242:
        /*0058*/ 	.byte	0x04, 0x17
        /*005a*/ 	.short	(.L_244 - .L_243)
.L_243:
        /*005c*/ 	.word	0x00000000
        /*0060*/ 	.short	0x0001
        /*0062*/ 	.short	0x0008
        /*0064*/ 	.byte	0x00, 0xf5, 0x21, 0x00


	//----- nvinfo : EIATTR_KPARAM_INFO
	.align		4
.L_244:
        /*0068*/ 	.byte	0x04, 0x17
        /*006a*/ 	.short	(.L_246 - .L_245)
.L_245:
        /*006c*/ 	.word	0x00000000
        /*0070*/ 	.short	0x0000
        /*0072*/ 	.short	0x0000
        /*0074*/ 	.byte	0x00, 0xf5, 0x21, 0x00


	//----- nvinfo : EIATTR_SPARSE_MMA_MASK
	.align		4
.L_246:
        /*0078*/ 	.byte	0x03, 0x50
        /*007a*/ 	.short	0x0000


	//----- nvinfo : EIATTR_MAXREG_COUNT
	.align		4
        /*007c*/ 	.byte	0x03, 0x1b
        /*007e*/ 	.short	0x00ff


	//----- nvinfo : EIATTR_MERCURY_ISA_VERSION
	.align		4
        /*0080*/ 	.byte	0x03, 0x5f
        /*0082*/ 	.short	0x0101


	//----- nvinfo : EIATTR_VRC_CTA_INIT_COUNT
	.align		4
        /*0084*/ 	.byte	0x02, 0x4a
	.zero		1
	.zero		1


	//----- nvinfo : EIATTR_EXIT_INSTR_OFFSETS
	.align		4
        /*0088*/ 	.byte	0x04, 0x1c
        /*008a*/ 	.short	(.L_248 - .L_247)


	//   ....[0]....
.L_247:
        /*008c*/ 	.word	0x00000040


	//   ....[1]....
        /*0090*/ 	.word	0x000002d0


	//----- nvinfo : EIATTR_CBANK_PARAM_SIZE
	.align		4
.L_248:
        /*0094*/ 	.byte	0x03, 0x19
        /*0096*/ 	.short	0x0030


	//----- nvinfo : EIATTR_PARAM_CBANK
	.align		4
        /*0098*/ 	.byte	0x04, 0x0a
        /*009a*/ 	.short	(.L_250 - .L_249)
	.align		4
.L_249:
        /*009c*/ 	.word	index@(.nv.constant0._Z2bmPcS_PiiiS0_S0_)
        /*00a0*/ 	.short	0x0380
        /*00a2*/ 	.short	0x0030


	//----- nvinfo : EIATTR_SW_WAR
	.align		4
.L_250:
        /*00a4*/ 	.byte	0x04, 0x36
        /*00a6*/ 	.short	(.L_252 - .L_251)
.L_251:
        /*00a8*/ 	.word	0x00000008
.L_252:


//--------------------- .nv.info._Z9KMPSearchPcS_PiiiS0_ --------------------------
	.section	.nv.info._Z9KMPSearchPcS_PiiiS0_,"",@"SHT_CUDA_INFO"
	.sectionflags	@""
	.align	4


	//----- nvinfo : EIATTR_CUDA_API_VERSION
	.align		4
        /*0000*/ 	.byte	0x04, 0x37
        /*0002*/ 	.short	(.L_254 - .L_253)
.L_253:
        /*0004*/ 	.word	0x00000082


	//----- nvinfo : EIATTR_KPARAM_INFO
	.align		4
.L_254:
        /*0008*/ 	.byte	0x04, 0x17
        /*000a*/ 	.short	(.L_256 - .L_255)
.L_255:
        /*000c*/ 	.word	0x00000000
        /*0010*/ 	.short	0x0005
        /*0012*/ 	.short	0x0020
        /*0014*/ 	.byte	0x00, 0xf5, 0x21, 0x00


	//----- nvinfo : EIATTR_KPARAM_INFO
	.align		4
.L_256:
        /*0018*/ 	.byte	0x04, 0x17
        /*001a*/ 	.short	(.L_258 - .L_257)
.L_257:
        /*001c*/ 	.word	0x00000000
        /*0020*/ 	.short	0x0004
        /*0022*/ 	.short	0x001c
        /*0024*/ 	.byte	0x00, 0xf0, 0x11, 0x00


	//----- nvinfo : EIATTR_KPARAM_INFO
	.align		4
.L_258:
        /*0028*/ 	.byte	0x04, 0x17
        /*002a*/ 	.short	(.L_260 - .L_259)
.L_259:
        /*002c*/ 	.word	0x00000000
        /*0030*/ 	.short	0x0003
        /*0032*/ 	.short	0x0018
        /*0034*/ 	.byte	0x00, 0xf0, 0x11, 0x00


	//----- nvinfo : EIATTR_KPARAM_INFO
	.align		4
.L_260:
        /*0038*/ 	.byte	0x04, 0x17
        /*003a*/ 	.short	(.L_262 - .L_261)
.L_261:
        /*003c*/ 	.word	0x00000000
        /*0040*/ 	.short	0x0002
        /*0042*/ 	.short	0x0010
        /*0044*/ 	.byte	0x00, 0xf5, 0x21, 0x00


	//----- nvinfo : EIATTR_KPARAM_INFO
	.align		4
.L_262:
        /*0048*/ 	.byte	0x04, 0x17
        /*004a*/ 	.short	(.L_264 - .L_263)
.L_263:
        /*004c*/ 	.word	0x00000000
        /*0050*/ 	.short	0x0001
        /*0052*/ 	.short	0x0008
        /*0054*/ 	.byte	0x00, 0xf5, 0x21, 0x00


	//----- nvinfo : EIATTR_KPARAM_INFO
	.align		4
.L_264:
        /*0058*/ 	.byte	0x04, 0x17
        /*005a*/ 	.short	(.L_266 - .L_265)
.L_265:
        /*005c*/ 	.word	0x00000000
        /*0060*/ 	.short	0x0000
        /*0062*/ 	.short	0x0000
        /*0064*/ 	.byte	0x00, 0xf5, 0x21, 0x00


	//----- nvinfo : EIATTR_SPARSE_MMA_MASK
	.align		4
.L_266:
        /*0068*/ 	.byte	0x03, 0x50
        /*006a*/ 	.short	0x0000


	//----- nvinfo : EIATTR_MAXREG_COUNT
	.align		4
        /*006c*/ 	.byte	0x03, 0x1b
        /*006e*/ 	.short	0x00ff


	//----- nvinfo : EIATTR_EXTERNS
	.align		4
        /*0070*/ 	.byte	0x04, 0x0f
        /*0072*/ 	.short	(.L_268 - .L_267)


	//   ....[0]....
	.align		4
.L_267:
        /*0074*/ 	.word	index@(vprintf)


	//----- nvinfo : EIATTR_MERCURY_ISA_VERSION
	.align		4
.L_268:
        /*0078*/ 	.byte	0x03, 0x5f
        /*007a*/ 	.short	0x0101


	//----- nvinfo : EIATTR_VRC_CTA_INIT_COUNT
	.align		4
        /*007c*/ 	.byte	0x02, 0x4a
	.zero		1
	.zero		1


	//----- nvinfo : EIATTR_SYSCALL_OFFSETS
	.align		4
        /*0080*/ 	.byte	0x04, 0x46
        /*0082*/ 	.short	(.L_270 - .L_269)


	//   ....[0]....
.L_269:
        /*0084*/ 	.word	0x00000130


	//----- nvinfo : EIATTR_EXIT_INSTR_OFFSETS
	.align		4
.L_270:
        /*0088*/ 	.byte	0x04, 0x1c
        /*008a*/ 	.short	(.L_272 - .L_271)


	//   ....[0]....
.L_271:
        /*008c*/ 	.word	0x00000160


	//   ....[1]....
        /*0090*/ 	.word	0x00000560


	//----- nvinfo : EIATTR_CRS_STACK_SIZE
	.align		4
.L_272:
        /*0094*/ 	.byte	0x04, 0x1e
        /*0096*/ 	.short	(.L_274 - .L_273)
.L_273:
        /*0098*/ 	.word	0x00000000


	//----- nvinfo : EIATTR_CBANK_PARAM_SIZE
	.align		4
.L_274:
        /*009c*/ 	.byte	0x03, 0x19
        /*009e*/ 	.short	0x0028


	//----- nvinfo : EIATTR_PARAM_CBANK
	.align		4
        /*00a0*/ 	.byte	0x04, 0x0a
        /*00a2*/ 	.short	(.L_276 - .L_275)
	.align		4
.L_275:
        /*00a4*/ 	.word	index@(.nv.constant0._Z9KMPSearchPcS_PiiiS0_)
        /*00a8*/ 	.short	0x0380
        /*00aa*/ 	.short	0x0028


	//----- nvinfo : EIATTR_SW_WAR
	.align		4
.L_276:
        /*00ac*/ 	.byte	0x04, 0x36
        /*00ae*/ 	.short	(.L_278 - .L_277)
.L_277:
        /*00b0*/ 	.word	0x00000008
.L_278:


//--------------------- .nv.info._Z8SliceKMPPcS_PiiiS0_i --------------------------
	.section	.nv.info._Z8SliceKMPPcS_PiiiS0_i,"",@"SHT_CUDA_INFO"
	.sectionflags	@""
	.align	4


	//----- nvinfo : EIATTR_CUDA_API_VERSION
	.align		4
        /*0000*/ 	.byte	0x04, 0x37
        /*0002*/ 	.short	(.L_280 - .L_279)
.L_279:
        /*0004*/ 	.word	0x00000082


	//----- nvinfo : EIATTR_KPARAM_INFO
	.align		4
.L_280:
        /*0008*/ 	.byte	0x04, 0x17
        /*000a*/ 	.short	(.L_282 - .L_281)
.L_281:
        /*000c*/ 	.word	0x00000000
        /*0010*/ 	.short	0x0006
        /*0012*/ 	.short	0x0028
        /*0014*/ 	.byte	0x00, 0xf0, 0x11, 0x00


	//----- nvinfo : EIATTR_KPARAM_INFO
	.align		4
.L_282:
        /*0018*/ 	.byte	0x04, 0x17
        /*001a*/ 	.short	(.L_284 - .L_283)
.L_283:
        /*001c*/ 	.word	0x00000000
        /*0020*/ 	.short	0x0005
        /*0022*/ 	.short	0x0020
        /*0024*/ 	.byte	0x00, 0xf5, 0x21, 0x00


	//----- nvinfo : EIATTR_KPARAM_INFO
	.align		4
.L_284:
        /*0028*/ 	.byte	0x04, 0x17
        /*002a*/ 	.short	(.L_286 - .L_285)
.L_285:
        /*002c*/ 	.word	0x00000000
        /*0030*/ 	.short	0x0004
        /*0032*/ 	.short	0x001c
        /*0034*/ 	.byte	0x00, 0xf0, 0x11, 0x00


	//----- nvinfo : EIATTR_KPARAM_INFO
	.align		4
.L_286:
        /*0038*/ 	.byte	0x04, 0x17
        /*003a*/ 	.short	(.L_288 - .L_287)
.L_287:
        /*003c*/ 	.word	0x00000000
        /*0040*/ 	.short	0x0003
        /*0042*/ 	.short	0x0018
        /*0044*/ 	.byte	0x00, 0xf0, 0x11, 0x00


	//----- nvinfo : EIATTR_KPARAM_INFO
	.align		4
.L_288:
        /*0048*/ 	.byte	0x04, 0x17
        /*004a*/ 	.short	(.L_290 - .L_289)
.L_289:
        /*004c*/ 	.word	0x00000000
        /*0050*/ 	.short	0x0002
        /*0052*/ 	.short	0x0010
        /*0054*/ 	.byte	0x00, 0xf5, 0x21, 0x00


	//----- nvinfo : EIATTR_KPARAM_INFO
	.align		4
.L_290:
        /*0058*/ 	.byte	0x04, 0x17
        /*005a*/ 	.short	(.L_292 - .L_291)
.L_291:
        /*005c*/ 	.word	0x00000000
        /*0060*/ 	.short	0x0001
        /*0062*/ 	.short	0x0008
        /*0064*/ 	.byte	0x00, 0xf5, 0x21, 0x00


	//----- nvinfo : EIATTR_KPARAM_INFO
	.align		4
.L_292:
        /*0068*/ 	.byte	0x04, 0x17
        /*006a*/ 	.short	(.L_294 - .L_293)
.L_293:
        /*006c*/ 	.word	0x00000000
        /*0070*/ 	.short	0x0000
        /*0072*/ 	.short	0x0000
        /*0074*/ 	.byte	0x00, 0xf5, 0x21, 0x00


	//----- nvinfo : EIATTR_SPARSE_MMA_MASK
	.align		4
.L_294:
        /*0078*/ 	.byte	0x03, 0x50
        /*007a*/ 	.short	0x0000


	//----- nvinfo : EIATTR_MAXREG_COUNT
	.align		4
        /*007c*/ 	.byte	0x03, 0x1b
        /*007e*/ 	.short	0x00ff


	//----- nvinfo : EIATTR_MERCURY_ISA_VERSION
	.align		4
        /*0080*/ 	.byte	0x03, 0x5f
        /*0082*/ 	.short	0x0101


	//----- nvinfo : EIATTR_VRC_CTA_INIT_COUNT
	.align		4
        /*0084*/ 	.byte	0x02, 0x4a
	.zero		1
	.zero		1


	//----- nvinfo : EIATTR_EXIT_INSTR_OFFSETS
	.align		4
        /*0088*/ 	.byte	0x04, 0x1c
        /*008a*/ 	.short	(.L_296 - .L_295)


	//   ....[0]....
.L_295:
        /*008c*/ 	.word	0x000000d0


	//   ....[1]....
        /*0090*/ 	.word	0x00000410


	//----- nvinfo : EIATTR_CRS_STACK_SIZE
	.align		4
.L_296:
        /*0094*/ 	.byte	0x04, 0x1e
        /*0096*/ 	.short	(.L_298 - .L_297)
.L_297:
        /*0098*/ 	.word	0x00000000


	//----- nvinfo : EIATTR_CBANK_PARAM_SIZE
	.align		4
.L_298:
        /*009c*/ 	.byte	0x03, 0x19
        /*009e*/ 	.short	0x002c


	//----- nvinfo : EIATTR_PARAM_CBANK
	.align		4
        /*00a0*/ 	.byte	0x04, 0x0a
        /*00a2*/ 	.short	(.L_300 - .L_299)
	.align		4
.L_299:
        /*00a4*/ 	.word	index@(.nv.constant0._Z8SliceKMPPcS_PiiiS0_i)
        /*00a8*/ 	.short	0x0380
        /*00aa*/ 	.short	0x002c


	//----- nvinfo : EIATTR_SW_WAR
	.align		4
.L_300:
        /*00ac*/ 	.byte	0x04, 0x36
        /*00ae*/ 	.short	(.L_302 - .L_301)
.L_301:
        /*00b0*/ 	.word	0x00000008
.L_302:


//--------------------- .nv.info._Z11NaiveSearchPcS_Piii --------------------------
	.section	.nv.info._Z11NaiveSearchPcS_Piii,"",@"SHT_CUDA_INFO"
	.sectionflags	@""
	.align	4


	//----- nvinfo : EIATTR_CUDA_API_VERSION
	.align		4
        /*0000*/ 	.byte	0x04, 0x37
        /*0002*/ 	.short	(.L_304 - .L_303)
.L_303:
        /*0004*/ 	.word	0x00000082


	//----- nvinfo : EIATTR_KPARAM_INFO
	.align		4
.L_304:
        /*0008*/ 	.byte	0x04, 0x17
        /*000a*/ 	.short	(.L_306 - .L_305)
.L_305:
        /*000c*/ 	.word	0x00000000
        /*0010*/ 	.short	0x0004
        /*0012*/ 	.short	0x001c
        /*0014*/ 	.byte	0x00, 0xf0, 0x11, 0x00


	//----- nvinfo : EIATTR_KPARAM_INFO
	.align		4
.L_306:
        /*0018*/ 	.byte	0x04, 0x17
        /*001a*/ 	.short	(.L_308 - .L_307)
.L_307:
        /*001c*/ 	.word	0x00000000
        /*0020*/ 	.short	0x0003
        /*0022*/ 	.short	0x0018
        /*0024*/ 	.byte	0x00, 0xf0, 0x11, 0x00


	//----- nvinfo : EIATTR_KPARAM_INFO
	.align		4
.L_308:
        /*0028*/ 	.byte	0x04, 0x17
        /*002a*/ 	.short	(.L_310 - .L_309)
.L_309:
        /*002c*/ 	.word	0x00000000
        /*0030*/ 	.short	0x0002
        /*0032*/ 	.short	0x0010
        /*0034*/ 	.byte	0x00, 0xf5, 0x21, 0x00


	//----- nvinfo : EIATTR_KPARAM_INFO
	.align		4
.L_310:
        /*0038*/ 	.byte	0x04, 0x17
        /*003a*/ 	.short	(.L_312 - .L_311)
.L_311:
        /*003c*/ 	.word	0x00000000
        /*0040*/ 	.short	0x0001
        /*0042*/ 	.short	0x0008
        /*0044*/ 	.byte	0x00, 0xf5, 0x21, 0x00


	//----- nvinfo : EIATTR_KPARAM_INFO
	.align		4
.L_312:
        /*0048*/ 	.byte	0x04, 0x17
        /*004a*/ 	.short	(.L_314 - .L_313)
.L_313:
        /*004c*/ 	.word	0x00000000
        /*0050*/ 	.short	0x0000
        /*0052*/ 	.short	0x0000
        /*0054*/ 	.byte	0x00, 0xf5, 0x21, 0x00


	//----- nvinfo : EIATTR_SPARSE_MMA_MASK
	.align		4
.L_314:
        /*0058*/ 	.byte	0x03, 0x50
        /*005a*/ 	.short	0x0000


	//----- nvinfo : EIATTR_MAXREG_COUNT
	.align		4
        /*005c*/ 	.byte	0x03, 0x1b
        /*005e*/ 	.short	0x00ff


	//----- nvinfo : EIATTR_MERCURY_ISA_VERSION
	.align		4
        /*0060*/ 	.byte	0x03, 0x5f
        /*0062*/ 	.short	0x0101


	//----- nvinfo : EIATTR_VRC_CTA_INIT_COUNT
	.align		4
        /*0064*/ 	.byte	0x02, 0x4a
	.zero		1
	.zero		1


	//----- nvinfo : EIATTR_EXIT_INSTR_OFFSETS
	.align		4
        /*0068*/ 	.byte	0x04, 0x1c
        /*006a*/ 	.short	(.L_316 - .L_315)


	//   ....[0]....
.L_315:
        /*006c*/ 	.word	0x00000090


	//   ....[1]....
        /*0070*/ 	.word	0x00000c50


	//   ....[2]....
        /*0074*/ 	.word	0x00000ca0


	//----- nvinfo : EIATTR_CBANK_PARAM_SIZE
	.align		4
.L_316:
        /*0078*/ 	.byte	0x03, 0x19
        /*007a*/ 	.short	0x0020


	//----- nvinfo : EIATTR_PARAM_CBANK
	.align		4
        /*007c*/ 	.byte	0x04, 0x0a
        /*007e*/ 	.short	(.L_318 - .L_317)
	.align		4
.L_317:
        /*0080*/ 	.word	index@(.nv.constant0._Z11NaiveSearchPcS_Piii)
        /*0084*/ 	.short	0x0380
        /*0086*/ 	.short	0x0020


	//----- nvinfo : EIATTR_SW_WAR
	.align		4
.L_318:
        /*0088*/ 	.byte	0x04, 0x36
        /*008a*/ 	.short	(.L_320 - .L_319)
.L_319:
        /*008c*/ 	.word	0x00000008
.L_320:


//--------------------- .nv.callgraph             --------------------------
	.section	.nv.callgraph,"",@"SHT_CUDA_CALLGRAPH"
	.align	4
	.sectionentsize	8
	.align		4
        /*0000*/ 	.word	0x00000000
	.align		4
        /*0004*/ 	.word	0xffffffff
	.align		4
        /*0008*/ 	.word	index@(_Z9KMPSearchPcS_PiiiS0_)
	.align		4
        /*000c*/ 	.word	index@(vprintf)
	.align		4
        /*0010*/ 	.word	0x00000000
	.align		4
        /*0014*/ 	.word	0xfffffffe
	.align		4
        /*0018*/ 	.word	0x00000000
	.align		4
        /*001c*/ 	.word	0xfffffffd
	.align		4
        /*0020*/ 	.word	0x00000000
	.align		4
        /*0024*/ 	.word	0xfffffffc


//--------------------- .nv.constant4             --------------------------
	.section	.nv.constant4,"a",@progbits
	.align	8
	.align		8
.nv.constant4:
        /*0000*/ 	.dword	$str
	.align		8
        /*0008*/ 	.dword	vprintf


//--------------------- .text._Z9RabinKarpPcS_Piiii --------------------------
	.section	.text._Z9RabinKarpPcS_Piiii,"ax",@progbits
	.align	128
        .global         _Z9RabinKarpPcS_Piiii
        .type           _Z9RabinKarpPcS_Piiii,@function
        .size           _Z9RabinKarpPcS_Piiii,(.L_x_109 - _Z9RabinKarpPcS_Piiii)
        .other          _Z9RabinKarpPcS_Piiii,@"STO_CUDA_ENTRY STV_DEFAULT"
_Z9RabinKarpPcS_Piiii:
.text._Z9RabinKarpPcS_Piiii:
[----:B------:R-:W-:Y:S01]  /*0000*/  LDC R1, c[0x0][0x37c] ;  /* 0x0000df00ff017b82 */ /* 0x000fe20000000800 */
[----:B------:R-:W0:Y:S01]  /*0010*/  LDCU UR5, c[0x0][0x398] ;  /* 0x00007300ff0577ac */ /* 0x000e220008000800 */
[----:B------:R-:W1:Y:S06]  /*0020*/  S2R R6, SR_TID.X ;  /* 0x0000000000067919 */ /* 0x000e6c0000002100 */
[----:B------:R-:W1:Y:S01]  /*0030*/  S2UR UR4, SR_CTAID.X ;  /* 0x00000000000479c3 */ /* 0x000e620000002500 */
[----:B------:R-:W-:-:S07]  /*0040*/  UMOV UR6, 0x1 ;  /* 0x0000000100067882 */ /* 0x000fce0000000000 */
[----:B------:R-:W1:Y:S01]  /*0050*/  LDC R3, c[0x0][0x360] ;  /* 0x0000d800ff037b82 */ /* 0x000e620000000800 */
[----:B0-----:R-:W-:-:S05]  /*0060*/  IMAD.U32 R12, RZ, RZ, UR5 ;  /* 0x00000005ff0c7e24 */ /* 0x001fca000f8e00ff */
[----:B------:R-:W-:Y:S01]  /*0070*/  ISETP.GE.AND P0, PT, R12, 0x2, PT ;  /* 0x000000020c00780c */ /* 0x000fe20003f06270 */
[----:B-1----:R-:W-:-:S12]  /*0080*/  IMAD R6, R3, UR4, R6 ;  /* 0x0000000403067c24 */ /* 0x002fd8000f8e0206 */
[----:B------:R-:W-:Y:S05]  /*0090*/  @!P0 BRA `(.L_x_0) ;  /* 0x0000000000508947 */ /* 0x000fea0003800000 */
[C---:B------:R-:W-:Y:S01]  /*00a0*/  VIADD R2, R12.reuse, 0xfffffffe ;  /* 0xfffffffe0c027836 */ /* 0x040fe20000000000 */
[----:B------:R-:W-:Y:S01]  /*00b0*/  UMOV UR6, 0x1 ;  /* 0x0000000100067882 */ /* 0x000fe20000000000 */
[----:B------:R-:W-:-:S03]  /*00c0*/  VIADD R0, R12, 0xffffffff ;  /* 0xffffffff0c007836 */ /* 0x000fc60000000000 */
[----:B------:R-:W-:Y:S02]  /*00d0*/  ISETP.GE.U32.AND P0, PT, R2, 0x3, PT ;  /* 0x000000030200780c */ /* 0x000fe40003f06070 */
[----:B------:R-:W-:-:S04]  /*00e0*/  LOP3.LUT R3, R0, 0x3, RZ, 0xc0, !PT ;  /* 0x0000000300037812 */ /* 0x000fc800078ec0ff */
[----:B------:R-:W-:-:S07]  /*00f0*/  ISETP.NE.AND P1, PT, R3, RZ, PT ;  /* 0x000000ff0300720c */ /* 0x000fce0003f25270 */
[----:B------:R-:W-:Y:S06]  /*0100*/  @!P0 BRA `(.L_x_1) ;  /* 0x00000000001c8947 */ /* 0x000fec0003800000 */
[----:B------:R-:W-:Y:S01]  /*0110*/  LOP3.LUT R0, R0, 0xfffffffc, RZ, 0xc0, !PT ;  /* 0xfffffffc00007812 */ /* 0x000fe200078ec0ff */
[----:B------:R-:W-:Y:S01]  /*0120*/  UMOV UR4, URZ ;  /* 0x000000ff00047c82 */ /* 0x000fe20008000000 */
[----:B------:R-:W-:-:S05]  /*0130*/  UMOV UR6, 0x1 ;  /* 0x0000000100067882 */ /* 0x000fca0000000000 */
.L_x_2:
[----:B------:R-:W-:Y:S02]  /*0140*/  UIADD3 UR4, UPT, UPT, UR4, 0x4, URZ ;  /* 0x0000000404047890 */ /* 0x000fe4000fffe0ff */
[----:B------:R-:W-:-:S04]  /*0150*/  USHF.L.U32 UR6, UR6, 0x4, URZ ;  /* 0x0000000406067899 */ /* 0x000fc800080006ff */
[----:B------:R-:W-:-:S13]  /*0160*/  ISETP.NE.AND P0, PT, R0, UR4, PT ;  /* 0x0000000400007c0c */ /* 0x000fda000bf05270 */
[----:B------:R-:W-:Y:S05]  /*0170*/  @P0 BRA `(.L_x_2) ;  /* 0xfffffffc00f00947 */ /* 0x000fea000383ffff */
.L_x_1:
[----:B------:R-:W-:Y:S05]  /*0180*/  @!P1 BRA `(.L_x_0) ;  /* 0x0000000000149947 */ /* 0x000fea0003800000 */
[----:B------:R-:W-:-:S05]  /*0190*/  UMOV UR4, URZ ;  /* 0x000000ff00047c82 */ /* 0x000fca0008000000 */
.L_x_3:
[----:B------:R-:W-:Y:S02]  /*01a0*/  UIADD3 UR4, UPT, UPT, UR4, 0x1, URZ ;  /* 0x0000000104047890 */ /* 0x000fe4000fffe0ff */
[----:B------:R-:W-:-:S04]  /*01b0*/  USHF.L.U32 UR6, UR6, 0x1, URZ ;  /* 0x0000000106067899 */ /* 0x000fc800080006ff */
[----:B------:R-:W-:-:S13]  /*01c0*/  ISETP.NE.AND P0, PT, R3, UR4, PT ;  /* 0x0000000403007c0c */ /* 0x000fda000bf05270 */
[----:B------:R-:W-:Y:S05]  /*01d0*/  @P0 BRA `(.L_x_3) ;  /* 0xfffffffc00f00947 */ /* 0x000fea000383ffff */
.L_x_0:
[----:B------:R-:W-:Y:S01]  /*01e0*/  ISETP.GE.AND P1, PT, R12, 0x1, PT ;  /* 0x000000010c00780c */ /* 0x000fe20003f26270 */
[----:B------:R-:W0:Y:S01]  /*01f0*/  LDCU.64 UR8, c[0x0][0x358] ;  /* 0x00006b00ff0877ac */ /* 0x000e220008000a00 */
[----:B------:R-:W-:Y:S02]  /*0200*/  IMAD.MOV.U32 R0, RZ, RZ, RZ ;  /* 0x000000ffff007224 */ /* 0x000fe400078e00ff */
[----:B------:R-:W-:-:S09]  /*0210*/  IMAD.MOV.U32 R7, RZ, RZ, RZ ;  /* 0x000000ffff077224 */ /* 0x000fd200078e00ff */
[----:B------:R-:W-:Y:S05]  /*0220*/  @!P1 BRA `(.L_x_4) ;  /* 0x0000000400d49947 */ /* 0x000fea0003800000 */
[C---:B------:R-:W-:Y:S01]  /*0230*/  ISETP.GE.U32.AND P0, PT, R12.reuse, 0x8, PT ;  /* 0x000000080c00780c */ /* 0x040fe20003f06070 */
[----:B------:R-:W-:Y:S01]  /*0240*/  IMAD.MOV.U32 R9, RZ, RZ, RZ ;  /* 0x000000ffff097224 */ /* 0x000fe200078e00ff */
[----:B------:R-:W-:Y:S01]  /*0250*/  LOP3.LUT R26, R12, 0x7, RZ, 0xc0, !PT ;  /* 0x000000070c1a7812 */ /* 0x000fe200078ec0ff */
[----:B------:R-:W-:Y:S02]  /*0260*/  IMAD.MOV.U32 R7, RZ, RZ, RZ ;  /* 0x000000ffff077224 */ /* 0x000fe400078e00ff */
[----:B------:R-:W-:Y:S01]  /*0270*/  IMAD.MOV.U32 R0, RZ, RZ, RZ ;  /* 0x000000ffff007224 */ /* 0x000fe200078e00ff */
[----:B------:R-:W-:-:S07]  /*0280*/  ISETP.NE.AND P2, PT, R26, RZ, PT ;  /* 0x000000ff1a00720c */ /* 0x000fce0003f45270 */
[----:B------:R-:W-:Y:S06]  /*0290*/  @!P0 BRA `(.L_x_5) ;  /* 0x0000000000c08947 */ /* 0x000fec0003800000 */
[----:B------:R-:W-:Y:S01]  /*02a0*/  LOP3.LUT R9, R12, 0x7ffffff8, RZ, 0xc0, !PT ;  /* 0x7ffffff80c097812 */ /* 0x000fe200078ec0ff */
[----:B------:R-:W-:Y:S01]  /*02b0*/  IMAD.MOV.U32 R7, RZ, RZ, RZ ;  /* 0x000000ffff077224 */ /* 0x000fe200078e00ff */
[----:B------:R-:W1:Y:S01]  /*02c0*/  LDCU.128 UR12, c[0x0][0x380] ;  /* 0x00007000ff0c77ac */ /* 0x000e620008000c00 */
[----:B------:R-:W-:Y:S01]  /*02d0*/  IMAD.MOV.U32 R0, RZ, RZ, RZ ;  /* 0x000000ffff007224 */ /* 0x000fe200078e00ff */
[----:B------:R-:W-:-:S06]  /*02e0*/  UMOV UR4, URZ ;  /* 0x000000ff00047c82 */ /* 0x000fcc0008000000 */
.L_x_6:
[----:B------:R-:W2:Y:S01]  /*02f0*/  LDC R3, c[0x0][0x3a0] ;  /* 0x0000e800ff037b82 */ /* 0x000ea20000000800 */
[----:B-1----:R-:W-:-:S04]  /*0300*/  UIADD3 UR5, UP0, UPT, UR4, UR12, URZ ;  /* 0x0000000c04057290 */ /* 0x002fc8000ff1e0ff */
[----:B------:R-:W-:Y:S02]  /*0310*/  UIADD3.X UR7, UPT, UPT, URZ, UR13, URZ, UP0, !UPT ;  /* 0x0000000dff077290 */ /* 0x000fe400087fe4ff */
[----:B------:R-:W-:-:S04]  /*0320*/  IMAD.U32 R4, RZ, RZ, UR5 ;  /* 0x00000005ff047e24 */ /* 0x000fc8000f8e00ff */
[----:B------:R-:W-:-:S05]  /*0330*/  IMAD.U32 R5, RZ, RZ, UR7 ;  /* 0x00000007ff057e24 */ /* 0x000fca000f8e00ff */
[----:B0-----:R-:W3:Y:S04]  /*0340*/  LDG.E.S8 R23, desc[UR8][R4.64] ;  /* 0x0000000804177981 */ /* 0x001ee8000c1e1300 */
[----:B------:R-:W4:Y:S01]  /*0350*/  LDG.E.S8 R24, desc[UR8][R4.64+0x1] ;  /* 0x0000010804187981 */ /* 0x000f22000c1e1300 */
[----:B--2---:R-:W-:-:S03]  /*0360*/  IMAD R3, R6, R3, UR4 ;  /* 0x0000000406037e24 */ /* 0x004fc6000f8e0203 */
[----:B------:R-:W2:Y:S02]  /*0370*/  LDG.E.S8 R21, desc[UR8][R4.64+0x2] ;  /* 0x0000020804157981 */ /* 0x000ea4000c1e1300 */
[C---:B------:R-:W-:Y:S02]  /*0380*/  IADD3 R2, P0, PT, R3.reuse, UR14, RZ ;  /* 0x0000000e03027c10 */ /* 0x040fe4000ff1e0ff */
[----:B------:R-:W5:Y:S02]  /*0390*/  LDG.E.S8 R19, desc[UR8][R4.64+0x3] ;  /* 0x0000030804137981 */ /* 0x000f64000c1e1300 */
[----:B------:R-:W-:Y:S02]  /*03a0*/  LEA.HI.X.SX32 R3, R3, UR15, 0x1, P0 ;  /* 0x0000000f03037c11 */ /* 0x000fe400080f0eff */
[----:B------:R-:W5:Y:S04]  /*03b0*/  LDG.E.S8 R15, desc[UR8][R4.64+0x4] ;  /* 0x00000408040f7981 */ /* 0x000f68000c1e1300 */
        /* <DEDUP_REMOVED lines=10> */
[----:B------:R-:W5:Y:S01]  /*0460*/  LDG.E.S8 R18, desc[UR8][R2.64+0x7] ;  /* 0x0000070802127981 */ /* 0x000f62000c1e1300 */
[----:B------:R-:W-:-:S06]  /*0470*/  UIADD3 UR4, UPT, UPT, UR4, 0x8, URZ ;  /* 0x0000000804047890 */ /* 0x000fcc000fffe0ff */
[----:B------:R-:W-:Y:S01]  /*0480*/  ISETP.NE.AND P0, PT, R9, UR4, PT ;  /* 0x0000000409007c0c */ /* 0x000fe2000bf05270 */
[----:B---3--:R-:W-:-:S04]  /*0490*/  IMAD R23, R0, 0x2, R23 ;  /* 0x0000000200177824 */ /* 0x008fc800078e0217 */
[----:B----4-:R-:W-:-:S04]  /*04a0*/  IMAD.U32 R24, R23, 0x2, R24 ;  /* 0x0000000217187824 */ /* 0x010fc800078e0018 */
[----:B--2---:R-:W-:Y:S02]  /*04b0*/  IMAD R0, R24, 0x2, R21 ;  /* 0x0000000218007824 */ /* 0x004fe400078e0215 */
[----:B-----5:R-:W-:-:S04]  /*04c0*/  IMAD R22, R7, 0x2, R22 ;  /* 0x0000000207167824 */ /* 0x020fc800078e0216 */
[----:B------:R-:W-:-:S04]  /*04d0*/  IMAD.U32 R25, R22, 0x2, R25 ;  /* 0x0000000216197824 */ /* 0x000fc800078e0019 */
[----:B------:R-:W-:Y:S02]  /*04e0*/  IMAD R20, R25, 0x2, R20 ;  /* 0x0000000219147824 */ /* 0x000fe400078e0214 */
[----:B------:R-:W-:Y:S02]  /*04f0*/  IMAD.U32 R0, R0, 0x2, R19 ;  /* 0x0000000200007824 */ /* 0x000fe400078e0013 */
[----:B------:R-:W-:Y:S02]  /*0500*/  IMAD.U32 R17, R20, 0x2, R17 ;  /* 0x0000000214117824 */ /* 0x000fe400078e0011 */
[----:B------:R-:W-:Y:S02]  /*0510*/  IMAD R0, R0, 0x2, R15 ;  /* 0x0000000200007824 */ /* 0x000fe400078e020f */
[----:B------:R-:W-:Y:S02]  /*0520*/  IMAD R14, R17, 0x2, R14 ;  /* 0x00000002110e7824 */ /* 0x000fe400078e020e */
[----:B------:R-:W-:-:S02]  /*0530*/  IMAD.U32 R13, R0, 0x2, R13 ;  /* 0x00000002000d7824 */ /* 0x000fc400078e000d */
[----:B------:R-:W-:Y:S02]  /*0540*/  IMAD.U32 R11, R14, 0x2, R11 ;  /* 0x000000020e0b7824 */ /* 0x000fe400078e000b */
[----:B------:R-:W-:Y:S02]  /*0550*/  IMAD R13, R13, 0x2, R10 ;  /* 0x000000020d0d7824 */ /* 0x000fe400078e020a */
[----:B------:R-:W-:Y:S02]  /*0560*/  IMAD R11, R11, 0x2, R8 ;  /* 0x000000020b0b7824 */ /* 0x000fe400078e0208 */
[----:B------:R-:W-:Y:S02]  /*0570*/  IMAD.U32 R0, R13, 0x2, R16 ;  /* 0x000000020d007824 */ /* 0x000fe400078e0010 */
[----:B------:R-:W-:Y:S01]  /*0580*/  IMAD.U32 R7, R11, 0x2, R18 ;  /* 0x000000020b077824 */ /* 0x000fe200078e0012 */
[----:B------:R-:W-:Y:S06]  /*0590*/  @P0 BRA `(.L_x_6) ;  /* 0xfffffffc00540947 */ /* 0x000fec000383ffff */
.L_x_5:
[----:B------:R-:W-:Y:S05]  /*05a0*/  @!P2 BRA `(.L_x_4) ;  /* 0x0000000000f4a947 */ /* 0x000fea0003800000 */
[----:B------:R-:W-:Y:S02]  /*05b0*/  ISETP.GE.U32.AND P0, PT, R26, 0x4, PT ;  /* 0x000000041a00780c */ /* 0x000fe40003f06070 */
[----:B------:R-:W-:-:S04]  /*05c0*/  LOP3.LUT R18, R12, 0x3, RZ, 0xc0, !PT ;  /* 0x000000030c127812 */ /* 0x000fc800078ec0ff */
[----:B------:R-:W-:-:S07]  /*05d0*/  ISETP.NE.AND P2, PT, R18, RZ, PT ;  /* 0x000000ff1200720c */ /* 0x000fce0003f45270 */
[----:B------:R-:W-:Y:S06]  /*05e0*/  @!P0 BRA `(.L_x_7) ;  /* 0x0000000000608947 */ /* 0x000fec0003800000 */
[----:B------:R-:W1:Y:S01]  /*05f0*/  LDCU UR4, c[0x0][0x3a0] ;  /* 0x00007400ff0477ac */ /* 0x000e620008000800 */
[----:B------:R-:W2:Y:S01]  /*0600*/  LDCU.128 UR12, c[0x0][0x380] ;  /* 0x00007000ff0c77ac */ /* 0x000ea20008000c00 */
[----:B-1----:R-:W-:Y:S01]  /*0610*/  IMAD R3, R6, UR4, R9 ;  /* 0x0000000406037c24 */ /* 0x002fe2000f8e0209 */
[----:B--2---:R-:W-:-:S04]  /*0620*/  IADD3 R4, P0, PT, R9, UR12, RZ ;  /* 0x0000000c09047c10 */ /* 0x004fc8000ff1e0ff */
[----:B------:R-:W-:Y:S01]  /*0630*/  IADD3 R2, P3, PT, R3, UR14, RZ ;  /* 0x0000000e03027c10 */ /* 0x000fe2000ff7e0ff */
[----:B------:R-:W-:-:S03]  /*0640*/  IMAD.X R5, RZ, RZ, UR13, P0 ;  /* 0x0000000dff057e24 */ /* 0x000fc600080e06ff */
[----:B------:R-:W-:Y:S02]  /*0650*/  LEA.HI.X.SX32 R3, R3, UR15, 0x1, P3 ;  /* 0x0000000f03037c11 */ /* 0x000fe400098f0eff */
[----:B0-----:R-:W2:Y:S04]  /*0660*/  LDG.E.S8 R11, desc[UR8][R4.64] ;  /* 0x00000008040b7981 */ /* 0x001ea8000c1e1300 */
[----:B------:R-:W3:Y:S04]  /*0670*/  LDG.E.S8 R8, desc[UR8][R2.64] ;  /* 0x0000000802087981 */ /* 0x000ee8000c1e1300 */
[----:B------:R-:W4:Y:S04]  /*0680*/  LDG.E.S8 R10, desc[UR8][R4.64+0x1] ;  /* 0x00000108040a7981 */ /* 0x000f28000c1e1300 */
[----:B------:R-:W5:Y:S04]  /*0690*/  LDG.E.S8 R13, desc[UR8][R2.64+0x1] ;  /* 0x00000108020d7981 */ /* 0x000f68000c1e1300 */
[----:B------:R-:W5:Y:S04]  /*06a0*/  LDG.E.S8 R15, desc[UR8][R4.64+0x2] ;  /* 0x00000208040f7981 */ /* 0x000f68000c1e1300 */
[----:B------:R-:W5:Y:S04]  /*06b0*/  LDG.E.S8 R14, desc[UR8][R2.64+0x2] ;  /* 0x00000208020e7981 */ /* 0x000f68000c1e1300 */
[----:B------:R-:W5:Y:S04]  /*06c0*/  LDG.E.S8 R16, desc[UR8][R4.64+0x3] ;  /* 0x0000030804107981 */ /* 0x000f68000c1e1300 */
[----:B------:R-:W5:Y:S01]  /*06d0*/  LDG.E.S8 R17, desc[UR8][R2.64+0x3] ;  /* 0x0000030802117981 */ /* 0x000f62000c1e1300 */
[----:B------:R-:W-:-:S02]  /*06e0*/  VIADD R9, R9, 0x4 ;  /* 0x0000000409097836 */ /* 0x000fc40000000000 */
[----:B--2---:R-:W-:Y:S02]  /*06f0*/  IMAD R11, R0, 0x2, R11 ;  /* 0x00000002000b7824 */ /* 0x004fe400078e020b */
[----:B---3--:R-:W-:Y:S02]  /*0700*/  IMAD R8, R7, 0x2, R8 ;  /* 0x0000000207087824 */ /* 0x008fe400078e0208 */
[----:B----4-:R-:W-:Y:S02]  /*0710*/  IMAD.U32 R10, R11, 0x2, R10 ;  /* 0x000000020b0a7824 */ /* 0x010fe400078e000a */
[----:B-----5:R-:W-:Y:S02]  /*0720*/  IMAD.U32 R13, R8, 0x2, R13 ;  /* 0x00000002080d7824 */ /* 0x020fe400078e000d */
[----:B------:R-:W-:Y:S02]  /*0730*/  IMAD R15, R10, 0x2, R15 ;  /* 0x000000020a0f7824 */ /* 0x000fe400078e020f */
[----:B------:R-:W-:-:S02]  /*0740*/  IMAD R14, R13, 0x2, R14 ;  /* 0x000000020d0e7824 */ /* 0x000fc400078e020e */
[----:B------:R-:W-:Y:S02]  /*0750*/  IMAD.U32 R0, R15, 0x2, R16 ;  /* 0x000000020f007824 */ /* 0x000fe400078e0010 */
[----:B------:R-:W-:-:S07]  /*0760*/  IMAD.U32 R7, R14, 0x2, R17 ;  /* 0x000000020e077824 */ /* 0x000fce00078e0011 */
.L_x_7:
[----:B------:R-:W-:Y:S05]  /*0770*/  @!P2 BRA `(.L_x_4) ;  /* 0x000000000080a947 */ /* 0x000fea0003800000 */
[----:B------:R-:W-:Y:S01]  /*0780*/  ISETP.NE.AND P0, PT, R18, 0x1, PT ;  /* 0x000000011200780c */ /* 0x000fe20003f05270 */
[----:B------:R-:W1:Y:S01]  /*0790*/  LDC.64 R14, c[0x0][0x388] ;  /* 0x0000e200ff0e7b82 */ /* 0x000e620000000a00 */
[----:B------:R-:W-:-:S04]  /*07a0*/  LOP3.LUT R2, R12, 0x1, RZ, 0xc0, !PT ;  /* 0x000000010c027812 */ /* 0x000fc800078ec0ff */
[----:B------:R-:W-:-:S03]  /*07b0*/  ISETP.NE.U32.AND P2, PT, R2, 0x1, PT ;  /* 0x000000010200780c */ /* 0x000fc60003f45070 */
[----:B------:R-:W2:Y:S08]  /*07c0*/  LDC.64 R2, c[0x0][0x380] ;  /* 0x0000e000ff027b82 */ /* 0x000eb00000000a00 */
[----:B------:R-:W3:Y:S08]  /*07d0*/  @P0 LDC R8, c[0x0][0x3a0] ;  /* 0x0000e800ff080b82 */ /* 0x000ef00000000800 */
[----:B------:R-:W4:Y:S08]  /*07e0*/  LDC.64 R10, c[0x0][0x380] ;  /* 0x0000e000ff0a7b82 */ /* 0x000f300000000a00 */
[----:B------:R-:W5:Y:S01]  /*07f0*/  @!P2 LDC R13, c[0x0][0x3a0] ;  /* 0x0000e800ff0dab82 */ /* 0x000f620000000800 */
[----:B--2---:R-:W-:-:S05]  /*0800*/  @P0 IADD3 R2, P3, PT, R9, R2, RZ ;  /* 0x0000000209020210 */ /* 0x004fca0007f7e0ff */
[----:B------:R-:W-:Y:S02]  /*0810*/  @P0 IMAD.X R3, RZ, RZ, R3, P3 ;  /* 0x000000ffff030224 */ /* 0x000fe400018e0603 */
[----:B------:R-:W2:Y:S01]  /*0820*/  LDC.64 R4, c[0x0][0x388] ;  /* 0x0000e200ff047b82 */ /* 0x000ea20000000a00 */
[----:B---3--:R-:W-:Y:S02]  /*0830*/  @P0 IMAD R8, R6, R8, R9 ;  /* 0x0000000806080224 */ /* 0x008fe400078e0209 */
[----:B------:R-:W-:Y:S01]  /*0840*/  @P0 VIADD R9, R9, 0x2 ;  /* 0x0000000209090836 */ /* 0x000fe20000000000 */
[----:B0-----:R-:W3:Y:S02]  /*0850*/  @P0 LDG.E.S8 R16, desc[UR8][R2.64+0x1] ;  /* 0x0000010802100981 */ /* 0x001ee4000c1e1300 */
[----:B-1----:R-:W-:Y:S02]  /*0860*/  @P0 IADD3 R14, P4, PT, R8, R14, RZ ;  /* 0x0000000e080e0210 */ /* 0x002fe40007f9e0ff */
[----:B----4-:R-:W-:-:S02]  /*0870*/  @!P2 IADD3 R10, P3, PT, R9, R10, RZ ;  /* 0x0000000a090aa210 */ /* 0x010fc40007f7e0ff */
[----:B------:R-:W-:-:S03]  /*0880*/  @P0 LEA.HI.X.SX32 R15, R8, R15, 0x1, P4 ;  /* 0x0000000f080f0211 */ /* 0x000fc600020f0eff */
[----:B------:R-:W-:Y:S02]  /*0890*/  @!P2 IMAD.X R11, RZ, RZ, R11, P3 ;  /* 0x000000ffff0ba224 */ /* 0x000fe400018e060b */
[----:B------:R-:W4:Y:S01]  /*08a0*/  @P0 LDG.E.S8 R8, desc[UR8][R14.64] ;  /* 0x000000080e080981 */ /* 0x000f22000c1e1300 */
[----:B-----5:R-:W-:-:S03]  /*08b0*/  @!P2 IMAD R9, R6, R13, R9 ;  /* 0x0000000d0609a224 */ /* 0x020fc600078e0209 */
[----:B------:R-:W5:Y:S04]  /*08c0*/  @P0 LDG.E.S8 R13, desc[UR8][R2.64] ;  /* 0x00000008020d0981 */ /* 0x000f68000c1e1300 */
[----:B------:R-:W3:Y:S01]  /*08d0*/  @!P2 LDG.E.S8 R11, desc[UR8][R10.64] ;  /* 0x000000080a0ba981 */ /* 0x000ee2000c1e1300 */
[----:B--2---:R-:W-:-:S04]  /*08e0*/  @!P2 IADD3 R4, P3, PT, R9, R4, RZ ;  /* 0x000000040904a210 */ /* 0x004fc80007f7e0ff */
[----:B------:R-:W-:Y:S02]  /*08f0*/  @!P2 LEA.HI.X.SX32 R5, R9, R5, 0x1, P3 ;  /* 0x000000050905a211 */ /* 0x000fe400018f0eff */
[----:B------:R-:W2:Y:S04]  /*0900*/  @P0 LDG.E.S8 R9, desc[UR8][R14.64+0x1] ;  /* 0x000001080e090981 */ /* 0x000ea8000c1e1300 */
[----:B------:R-:W2:Y:S01]  /*0910*/  @!P2 LDG.E.S8 R4, desc[UR8][R4.64] ;  /* 0x000000080404a981 */ /* 0x000ea2000c1e1300 */
[----:B----4-:R-:W-:Y:S02]  /*0920*/  @P0 IMAD R8, R7, 0x2, R8 ;  /* 0x0000000207080824 */ /* 0x010fe400078e0208 */
[----:B-----5:R-:W-:-:S04]  /*0930*/  @P0 IMAD R13, R0, 0x2, R13 ;  /* 0x00000002000d0824 */ /* 0x020fc800078e020d */
[----:B---3--:R-:W-:Y:S02]  /*0940*/  @P0 IMAD.U32 R0, R13, 0x2, R16 ;  /* 0x000000020d000824 */ /* 0x008fe400078e0010 */
[----:B--2---:R-:W-:Y:S02]  /*0950*/  @P0 IMAD.U32 R7, R8, 0x2, R9 ;  /* 0x0000000208070824 */ /* 0x004fe400078e0009 */
[----:B------:R-:W-:Y:S02]  /*0960*/  @!P2 IMAD R0, R0, 0x2, R11 ;  /* 0x000000020000a824 */ /* 0x000fe400078e020b */
[----:B------:R-:W-:-:S07]  /*0970*/  @!P2 IMAD R7, R7, 0x2, R4 ;  /* 0x000000020707a824 */ /* 0x000fce00078e0204 */
.L_x_4:
[----:B------:R-:W1:Y:S01]  /*0980*/  LDCU UR5, c[0x0][0x3a0] ;  /* 0x00007400ff0577ac */ /* 0x000e620008000800 */
[----:B------:R-:W2:Y:S01]  /*0990*/  LDCU UR4, c[0x0][0x39c] ;  /* 0x00007380ff0477ac */ /* 0x000ea20008000800 */
[----:B-1----:R-:W-:Y:S02]  /*09a0*/  IMAD R9, R6, UR5, RZ ;  /* 0x0000000506097c24 */ /* 0x002fe4000f8e02ff */
[C---:B------:R-:W-:Y:S01]  /*09b0*/  VIADD R2, R12.reuse, UR5 ;  /* 0x000000050c027c36 */ /* 0x040fe20008000000 */
[----:B--2---:R-:W-:-:S04]  /*09c0*/  IADD3 R8, PT, PT, -R12, UR4, RZ ;  /* 0x000000040c087c10 */ /* 0x004fc8000fffe1ff */
[----:B------:R-:W-:-:S04]  /*09d0*/  IADD3 R6, PT, PT, R2, -0x1, R9 ;  /* 0xffffffff02067810 */ /* 0x000fc80007ffe009 */
[----:B------:R-:W-:-:S04]  /*09e0*/  ISETP.GE.AND P0, PT, R9, R6, PT ;  /* 0x000000060900720c */ /* 0x000fc80003f06270 */
[----:B------:R-:W-:-:S13]  /*09f0*/  ISETP.GT.OR P0, PT, R9, R8, P0 ;  /* 0x000000080900720c */ /* 0x000fda0000704670 */
[----:B0-----:R-:W-:Y:S05]  /*0a00*/  @P0 EXIT ;  /* 0x000000000000094d */ /* 0x001fea0003800000 */
[----:B------:R-:W-:Y:S05]  /*0a10*/  @!P1 BRA `(.L_x_8) ;  /* 0x0000000c005c9947 */ /* 0x000fea0003800000 */
[C---:B------:R-:W-:Y:S02]  /*0a20*/  LOP3.LUT R18, R12.reuse, 0x7, RZ, 0xc0, !PT ;  /* 0x000000070c127812 */ /* 0x040fe400078ec0ff */
[C---:B------:R-:W-:Y:S02]  /*0a30*/  LOP3.LUT R10, R12.reuse, 0x7ffffff0, RZ, 0xc0, !PT ;  /* 0x7ffffff00c0a7812 */ /* 0x040fe400078ec0ff */
[----:B------:R-:W-:Y:S01]  /*0a40*/  LOP3.LUT R19, R12, 0xf, RZ, 0xc0, !PT ;  /* 0x0000000f0c137812 */ /* 0x000fe200078ec0ff */
[----:B------:R-:W-:Y:S01]  /*0a50*/  VIADD R2, R18, 0xffffffff ;  /* 0xffffffff12027836 */ /* 0x000fe20000000000 */
[----:B------:R-:W-:Y:S01]  /*0a60*/  LOP3.LUT R11, R12, 0x3, RZ, 0xc0, !PT ;  /* 0x000000030c0b7812 */ /* 0x000fe200078ec0ff */
[----:B------:R-:W-:-:S03]  /*0a70*/  IMAD.MOV R12, RZ, RZ, -R10 ;  /* 0x000000ffff0c7224 */ /* 0x000fc600078e0a0a */
[----:B------:R-:W-:-:S13]  /*0a80*/  ISETP.GE.U32.AND P0, PT, R2, 0x3, PT ;  /* 0x000000030200780c */ /* 0x000fda0003f06070 */
.L_x_16:
[----:B------:R-:W-:Y:S01]  /*0a90*/  ISETP.NE.AND P1, PT, R0, R7, PT ;  /* 0x000000070000720c */ /* 0x000fe20003f25270 */
[----:B------:R-:W-:-:S12]  /*0aa0*/  BSSY.RECONVERGENT B0, `(.L_x_9) ;  /* 0x00000bd000007945 */ /* 0x000fd80003800200 */
[----:B------:R-:W-:Y:S05]  /*0ab0*/  @P1 BRA `(.L_x_10) ;  /* 0x0000000800ec1947 */ /* 0x000fea0003800000 */
[----:B------:R-:W0:Y:S01]  /*0ac0*/  LDCU UR4, c[0x0][0x398] ;  /* 0x00007300ff0477ac */ /* 0x000e220008000800 */
[----:B------:R-:W-:Y:S02]  /*0ad0*/  IMAD.MOV.U32 R13, RZ, RZ, 0x1 ;  /* 0x00000001ff0d7424 */ /* 0x000fe400078e00ff */
[----:B------:R-:W-:Y:S01]  /*0ae0*/  IMAD.MOV.U32 R14, RZ, RZ, RZ ;  /* 0x000000ffff0e7224 */ /* 0x000fe200078e00ff */
[----:B0-----:R-:W-:-:S09]  /*0af0*/  UISETP.GE.U32.AND UP0, UPT, UR4, 0x10, UPT ;  /* 0x000000100400788c */ /* 0x001fd2000bf06070 */
[----:B------:R-:W-:Y:S05]  /*0b00*/  BRA.U !UP0, `(.L_x_11) ;  /* 0x0000000508507547 */ /* 0x000fea000b800000 */
[----:B------:R-:W0:Y:S01]  /*0b10*/  LDCU.64 UR4, c[0x0][0x380] ;  /* 0x00007000ff0477ac */ /* 0x000e220008000a00 */
[----:B------:R-:W-:Y:S02]  /*0b20*/  IMAD.MOV.U32 R13, RZ, RZ, 0x1 ;  /* 0x00000001ff0d7424 */ /* 0x000fe400078e00ff */
[----:B------:R-:W-:Y:S02]  /*0b30*/  IMAD.MOV.U32 R15, RZ, RZ, R9 ;  /* 0x000000ffff0f7224 */ /* 0x000fe400078e0009 */
[----:B------:R-:W-:Y:S01]  /*0b40*/  IMAD.MOV.U32 R14, RZ, RZ, R12 ;  /* 0x000000ffff0e7224 */ /* 0x000fe200078e000c */
[----:B0-----:R-:W-:-:S04]  /*0b50*/  UIADD3 UR4, UP0, UPT, UR4, 0x7, URZ ;  /* 0x0000000704047890 */ /* 0x001fc8000ff1e0ff */
[----:B------:R-:W-:Y:S02]  /*0b60*/  UIADD3.X UR5, UPT, UPT, URZ, UR5, URZ, UP0, !UPT ;  /* 0x00000005ff057290 */ /* 0x000fe400087fe4ff */
[----:B------:R-:W-:-:S04]  /*0b70*/  IMAD.U32 R16, RZ, RZ, UR4 ;  /* 0x00000004ff107e24 */ /* 0x000fc8000f8e00ff */
[----:B------:R-:W-:-:S07]  /*0b80*/  IMAD.U32 R5, RZ, RZ, UR5 ;  /* 0x00000005ff057e24 */ /* 0x000fce000f8e00ff */
.L_x_12:
[----:B------:R-:W0:Y:S01]  /*0b90*/  LDC.64 R2, c[0x0][0x388] ;  /* 0x0000e200ff027b82 */ /* 0x000e220000000a00 */
[----:B------:R-:W-:Y:S02]  /*0ba0*/  SHF.R.S32.HI R4, RZ, 0x1f, R15 ;  /* 0x0000001fff047819 */ /* 0x000fe4000001140f */
[----:B0-----:R-:W-:-:S04]  /*0bb0*/  IADD3 R2, P1, P2, R15, 0x7, R2 ;  /* 0x000000070f027810 */ /* 0x001fc80007a3e002 */
[----:B------:R-:W-:Y:S01]  /*0bc0*/  IADD3.X R3, PT, PT, R4, R3, RZ, P1, P2 ;  /* 0x0000000304037210 */ /* 0x000fe20000fe44ff */
[----:B------:R-:W-:-:S04]  /*0bd0*/  IMAD.MOV.U32 R4, RZ, RZ, R16 ;  /* 0x000000ffff047224 */ /* 0x000fc800078e0010 */
[----:B------:R-:W2:Y:S04]  /*0be0*/  LDG.E.U8 R16, desc[UR8][R2.64+-0x7] ;  /* 0xfffff90802107981 */ /* 0x000ea8000c1e1100 */
[----:B------:R-:W2:Y:S04]  /*0bf0*/  LDG.E.U8 R17, desc[UR8][R4.64+-0x7] ;  /* 0xfffff90804117981 */ /* 0x000ea8000c1e1100 */
[----:B------:R-:W3:Y:S04]  /*0c00*/  LDG.E.U8 R21, desc[UR8][R4.64+-0x6] ;  /* 0xfffffa0804157981 */ /* 0x000ee8000c1e1100 */
[----:B------:R-:W3:Y:S04]  /*0c10*/  LDG.E.U8 R20, desc[UR8][R2.64+-0x6] ;  /* 0xfffffa0802147981 */ /* 0x000ee8000c1e1100 */
[----:B------:R-:W4:Y:S04]  /*0c20*/  LDG.E.U8 R23, desc[UR8][R4.64+-0x5] ;  /* 0xfffffb0804177981 */ /* 0x000f28000c1e1100 */
[----:B------:R-:W4:Y:S04]  /*0c30*/  LDG.E.U8 R22, desc[UR8][R2.64+-0x5] ;  /* 0xfffffb0802167981 */ /* 0x000f28000c1e1100 */
[----:B------:R-:W5:Y:S04]  /*0c40*/  LDG.E.U8 R27, desc[UR8][R4.64+-0x3] ;  /* 0xfffffd08041b7981 */ /* 0x000f68000c1e1100 */
[----:B------:R-:W5:Y:S04]  /*0c50*/  LDG.E.U8 R26, desc[UR8][R2.64+-0x3] ;  /* 0xfffffd08021a7981 */ /* 0x000f68000c1e1100 */
[----:B------:R-:W5:Y:S04]  /*0c60*/  LDG.E.U8 R25, desc[UR8][R4.64+-0x4] ;  /* 0xfffffc0804197981 */ /* 0x000f68000c1e1100 */
[----:B------:R-:W5:Y:S01]  /*0c70*/  LDG.E.U8 R24, desc[UR8][R2.64+-0x4] ;  /* 0xfffffc0802187981 */ /* 0x000f62000c1e1100 */
[----:B--2---:R-:W-:-:S03]  /*0c80*/  ISETP.NE.AND P4, PT, R16, R17, PT ;  /* 0x000000111000720c */ /* 0x004fc60003f85270 */
[----:B------:R-:W2:Y:S04]  /*0c90*/  LDG.E.U8 R16, desc[UR8][R4.64+-0x2] ;  /* 0xfffffe0804107981 */ /* 0x000ea8000c1e1100 */
[----:B------:R-:W2:Y:S01]  /*0ca0*/  LDG.E.U8 R17, desc[UR8][R2.64+-0x2] ;  /* 0xfffffe0802117981 */ /* 0x000ea2000c1e1100 */
[----:B---3--:R-:W-:-:S03]  /*0cb0*/  ISETP.NE.AND P5, PT, R20, R21, PT ;  /* 0x000000151400720c */ /* 0x008fc60003fa5270 */
[----:B------:R-:W3:Y:S04]  /*0cc0*/  LDG.E.U8 R20, desc[UR8][R4.64+-0x1] ;  /* 0xffffff0804147981 */ /* 0x000ee8000c1e1100 */
[----:B------:R-:W3:Y:S01]  /*0cd0*/  LDG.E.U8 R21, desc[UR8][R2.64+-0x1] ;  /* 0xffffff0802157981 */ /* 0x000ee2000c1e1100 */
[----:B----4-:R-:W-:-:S03]  /*0ce0*/  ISETP.NE.AND P6, PT, R22, R23, PT ;  /* 0x000000171600720c */ /* 0x010fc60003fc5270 */
[----:B------:R-:W4:Y:S01]  /*0cf0*/  LDG.E.U8 R23, desc[UR8][R2.64] ;  /* 0x0000000802177981 */ /* 0x000f22000c1e1100 */
[----:B-----5:R-:W-:-:S03]  /*0d00*/  ISETP.NE.AND P2, PT, R26, R27, PT ;  /* 0x0000001b1a00720c */ /* 0x020fc60003f45270 */
[----:B------:R-:W5:Y:S04]  /*0d10*/  LDG.E.U8 R22, desc[UR8][R4.64+0x1] ;  /* 0x0000010804167981 */ /* 0x000f68000c1e1100 */
[----:B------:R-:W4:Y:S01]  /*0d20*/  LDG.E.U8 R26, desc[UR8][R4.64] ;  /* 0x00000008041a7981 */ /* 0x000f22000c1e1100 */
[----:B------:R-:W-:-:S03]  /*0d30*/  ISETP.NE.AND P1, PT, R24, R25, PT ;  /* 0x000000191800720c */ /* 0x000fc60003f25270 */
[----:B------:R-:W5:Y:S01]  /*0d40*/  LDG.E.U8 R25, desc[UR8][R2.64+0x1] ;  /* 0x0000010802197981 */ /* 0x000f62000c1e1100 */
[----:B------:R-:W-:-:S03]  /*0d50*/  SEL R13, R13, RZ, !P4 ;  /* 0x000000ff0d0d7207 */ /* 0x000fc60006000000 */
[----:B------:R-:W5:Y:S01]  /*0d60*/  LDG.E.U8 R24, desc[UR8][R4.64+0x2] ;  /* 0x0000020804187981 */ /* 0x000f62000c1e1100 */
[----:B--2---:R-:W-:-:S03]  /*0d70*/  ISETP.NE.AND P3, PT, R17, R16, PT ;  /* 0x000000101100720c */ /* 0x004fc60003f65270 */
[----:B------:R-:W2:Y:S01]  /*0d80*/  LDG.E.U8 R17, desc[UR8][R2.64+0x2] ;  /* 0x0000020802117981 */ /* 0x000ea2000c1e1100 */
[----:B---3--:R-:W-:-:S03]  /*0d90*/  ISETP.NE.AND P4, PT, R21, R20, PT ;  /* 0x000000141500720c */ /* 0x008fc60003f85270 */
[----:B------:R-:W3:Y:S04]  /*0da0*/  LDG.E.U8 R16, desc[UR8][R2.64+0x4] ;  /* 0x0000040802107981 */ /* 0x000ee8000c1e1100 */
[----:B------:R-:W3:Y:S04]  /*0db0*/  LDG.E.U8 R20, desc[UR8][R4.64+0x3] ;  /* 0x0000030804147981 */ /* 0x000ee8000c1e1100 */
[----:B------:R-:W3:Y:S01]  /*0dc0*/  LDG.E.U8 R21, desc[UR8][R2.64+0x3] ;  /* 0x0000030802157981 */ /* 0x000ee2000c1e1100 */
[----:B------:R-:W-:Y:S02]  /*0dd0*/  SEL R13, R13, RZ, !P5 ;  /* 0x000000ff0d0d7207 */ /* 0x000fe40006800000 */
[----:B----4-:R-:W-:-:S02]  /*0de0*/  ISETP.NE.AND P5, PT, R23, R26, PT ;  /* 0x0000001a1700720c */ /* 0x010fc40003fa5270 */
[----:B------:R-:W-:Y:S01]  /*0df0*/  SEL R23, R13, RZ, !P6 ;  /* 0x000000ff0d177207 */ /* 0x000fe20007000000 */
[----:B------:R-:W4:Y:S04]  /*0e00*/  LDG.E.U8 R26, desc[UR8][R4.64+0x8] ;  /* 0x00000808041a7981 */ /* 0x000f28000c1e1100 */
[----:B------:R-:W4:Y:S01]  /*0e10*/  LDG.E.U8 R13, desc[UR8][R4.64+0x4] ;  /* 0x00000408040d7981 */ /* 0x000f22000c1e1100 */
[----:B------:R-:W-:Y:S02]  /*0e20*/  SEL R23, R23, RZ, !P1 ;  /* 0x000000ff17177207 */ /* 0x000fe40004800000 */
[----:B-----5:R-:W-:Y:S02]  /*0e30*/  ISETP.NE.AND P6, PT, R25, R22, PT ;  /* 0x000000161900720c */ /* 0x020fe40003fc5270 */
[----:B------:R-:W5:Y:S01]  /*0e40*/  LDG.E.U8 R22, desc[UR8][R2.64+0x5] ;  /* 0x0000050802167981 */ /* 0x000f62000c1e1100 */
[----:B------:R-:W-:-:S03]  /*0e50*/  SEL R27, R23, RZ, !P2 ;  /* 0x000000ff171b7207 */ /* 0x000fc60005000000 */
[----:B------:R-:W5:Y:S04]  /*0e60*/  LDG.E.U8 R23, desc[UR8][R4.64+0x7] ;  /* 0x0000070804177981 */ /* 0x000f68000c1e1100 */
[----:B------:R-:W5:Y:S01]  /*0e70*/  LDG.E.U8 R25, desc[UR8][R2.64+0x8] ;  /* 0x0000080802197981 */ /* 0x000f62000c1e1100 */
[----:B--2---:R-:W-:-:S03]  /*0e80*/  ISETP.NE.AND P1, PT, R17, R24, PT ;  /* 0x000000181100720c */ /* 0x004fc60003f25270 */
[----:B------:R-:W2:Y:S04]  /*0e90*/  LDG.E.U8 R17, desc[UR8][R4.64+0x5] ;  /* 0x0000050804117981 */ /* 0x000ea8000c1e1100 */
[----:B------:R-:W2:Y:S01]  /*0ea0*/  LDG.E.U8 R24, desc[UR8][R2.64+0x6] ;  /* 0x0000060802187981 */ /* 0x000ea2000c1e1100 */
[----:B---3--:R-:W-:-:S03]  /*0eb0*/  ISETP.NE.AND P2, PT, R21, R20, PT ;  /* 0x000000141500720c */ /* 0x008fc60003f45270 */
[----:B------:R0:W3:Y:S04]  /*0ec0*/  LDG.E.U8 R21, desc[UR8][R4.64+0x6] ;  /* 0x0000060804157981 */ /* 0x0000e8000c1e1100 */
[----:B------:R-:W3:Y:S01]  /*0ed0*/  LDG.E.U8 R20, desc[UR8][R2.64+0x7] ;  /* 0x0000070802147981 */ /* 0x000ee2000c1e1100 */
[----:B------:R-:W-:-:S04]  /*0ee0*/  SEL R27, R27, RZ, !P3 ;  /* 0x000000ff1b1b7207 */ /* 0x000fc80005800000 */
[----:B------:R-:W-:-:S04]  /*0ef0*/  SEL R27, R27, RZ, !P4 ;  /* 0x000000ff1b1b7207 */ /* 0x000fc80006000000 */
[----:B------:R-:W-:-:S04]  /*0f00*/  SEL R27, R27, RZ, !P5 ;  /* 0x000000ff1b1b7207 */ /* 0x000fc80006800000 */
[----:B------:R-:W-:-:S04]  /*0f10*/  SEL R27, R27, RZ, !P6 ;  /* 0x000000ff1b1b7207 */ /* 0x000fc80007000000 */
[----:B------:R-:W-:Y:S02]  /*0f20*/  SEL R27, R27, RZ, !P1 ;  /* 0x000000ff1b1b7207 */ /* 0x000fe40004800000 */
[----:B----4-:R-:W-:Y:S02]  /*0f30*/  ISETP.NE.AND P1, PT, R16, R13, PT ;  /* 0x0000000d1000720c */ /* 0x010fe40003f25270 */
[----:B------:R-:W-:-:S04]  /*0f40*/  SEL R27, R27, RZ, !P2 ;  /* 0x000000ff1b1b7207 */ /* 0x000fc80005000000 */
[----:B------:R-:W-:Y:S01]  /*0f50*/  SEL R27, R27, RZ, !P1 ;  /* 0x000000ff1b1b7207 */ /* 0x000fe20004800000 */
[----:B------:R-:W-:Y:S01]  /*0f60*/  VIADD R14, R14, 0x10 ;  /* 0x000000100e0e7836 */ /* 0x000fe20000000000 */
[----:B------:R-:W-:Y:S02]  /*0f70*/  IADD3 R16, P4, PT, R4, 0x10, RZ ;  /* 0x0000001004107810 */ /* 0x000fe40007f9e0ff */
[----:B-----5:R-:W-:Y:S01]  /*0f80*/  ISETP.NE.AND P3, PT, R25, R26, PT ;  /* 0x0000001a1900720c */ /* 0x020fe20003f65270 */
[----:B------:R-:W-:Y:S02]  /*0f90*/  VIADD R15, R15, 0x10 ;  /* 0x000000100f0f7836 */ /* 0x000fe40000000000 */
[----:B0-----:R-:W-:Y:S01]  /*0fa0*/  IMAD.X R5, RZ, RZ, R5, P4 ;  /* 0x000000ffff057224 */ /* 0x001fe200020e0605 */
[----:B--2---:R-:W-:-:S04]  /*0fb0*/  ISETP.NE.AND P2, PT, R22, R17, PT ;  /* 0x000000111600720c */ /* 0x004fc80003f45270 */
[----:B------:R-:W-:Y:S02]  /*0fc0*/  SEL R27, R27, RZ, !P2 ;  /* 0x000000ff1b1b7207 */ /* 0x000fe40005000000 */
[----:B---3--:R-:W-:-:S04]  /*0fd0*/  ISETP.NE.AND P1, PT, R24, R21, PT ;  /* 0x000000151800720c */ /* 0x008fc80003f25270 */
[----:B------:R-:W-:Y:S02]  /*0fe0*/  SEL R27, R27, RZ, !P1 ;  /* 0x000000ff1b1b7207 */ /* 0x000fe40004800000 */
[----:B------:R-:W-:Y:S02]  /*0ff0*/  ISETP.NE.AND P1, PT, R14, RZ, PT ;  /* 0x000000ff0e00720c */ /* 0x000fe40003f25270 */
[----:B------:R-:W-:-:S04]  /*1000*/  ISETP.NE.AND P2, PT, R20, R23, PT ;  /* 0x000000171400720c */ /* 0x000fc80003f45270 */
[----:B------:R-:W-:-:S04]  /*1010*/  SEL R27, R27, RZ, !P2 ;  /* 0x000000ff1b1b7207 */ /* 0x000fc80005000000 */
[----:B------:R-:W-:-:S03]  /*1020*/  SEL R13, R27, RZ, !P3 ;  /* 0x000000ff1b0d7207 */ /* 0x000fc60005800000 */
[----:B------:R-:W-:Y:S05]  /*1030*/  @P1 BRA `(.L_x_12) ;  /* 0xfffffff800d41947 */ /* 0x000fea000383ffff */
[----:B------:R-:W-:-:S07]  /*1040*/  IMAD.MOV.U32 R14, RZ, RZ, R10 ;  /* 0x000000ffff0e7224 */ /* 0x000fce00078e000a */
.L_x_11:
[----:B------:R-:W-:-:S13]  /*1050*/  ISETP.NE.AND P1, PT, R19, RZ, PT ;  /* 0x000000ff1300720c */ /* 0x000fda0003f25270 */
[----:B------:R-:W-:Y:S05]  /*1060*/  @!P1 BRA `(.L_x_13) ;  /* 0x00000004006c9947 */ /* 0x000fea0003800000 */
[----:B------:R-:W-:Y:S01]  /*1070*/  VIADD R2, R19, 0xffffffff ;  /* 0xffffffff13027836 */ /* 0x000fe20000000000 */
[----:B------:R-:W-:-:S04]  /*1080*/  ISETP.NE.AND P1, PT, R18, RZ, PT ;  /* 0x000000ff1200720c */ /* 0x000fc80003f25270 */
[----:B------:R-:W-:-:S13]  /*1090*/  ISETP.GE.U32.AND P2, PT, R2, 0x7, PT ;  /* 0x000000070200780c */ /* 0x000fda0003f46070 */
[----:B------:R-:W-:Y:S05]  /*10a0*/  @!P2 BRA `(.L_x_14) ;  /* 0x00000000009ca947 */ /* 0x000fea0003800000 */
[----:B------:R-:W0:Y:S01]  /*10b0*/  LDCU.128 UR12, c[0x0][0x380] ;  /* 0x00007000ff0c77ac */ /* 0x000e220008000c00 */
[----:B------:R-:W-:-:S05]  /*10c0*/  IMAD.IADD R3, R14, 0x1, R9 ;  /* 0x000000010e037824 */ /* 0x000fca00078e0209 */
[C---:B0-----:R-:W-:Y:S02]  /*10d0*/  IADD3 R4, P2, PT, R3.reuse, UR14, RZ ;  /* 0x0000000e03047c10 */ /* 0x041fe4000ff5e0ff */
[----:B------:R-:W-:Y:S02]  /*10e0*/  IADD3 R2, P3, PT, R14, UR12, RZ ;  /* 0x0000000c0e027c10 */ /* 0x000fe4000ff7e0ff */
[----:B------:R-:W-:-:S03]  /*10f0*/  LEA.HI.X.SX32 R5, R3, UR15, 0x1, P2 ;  /* 0x0000000f03057c11 */ /* 0x000fc600090f0eff */
[----:B------:R-:W-:Y:S02]  /*1100*/  IMAD.X R3, RZ, RZ, UR13, P3 ;  /* 0x0000000dff037e24 */ /* 0x000fe400098e06ff */
        /* <DEDUP_REMOVED lines=18> */
[----:B------:R-:W-:Y:S02]  /*1230*/  SEL R13, R13, RZ, !P2 ;  /* 0x000000ff0d0d7207 */ /* 0x000fe40005000000 */
[----:B----4-:R-:W-:Y:S02]  /*1240*/  ISETP.NE.AND P2, PT, R15, R16, PT ;  /* 0x000000100f00720c */ /* 0x010fe40003f45270 */
[----:B------:R-:W-:-:S04]  /*1250*/  SEL R13, R13, RZ, !P3 ;  /* 0x000000ff0d0d7207 */ /* 0x000fc80005800000 */
[----:B------:R-:W-:Y:S02]  /*1260*/  SEL R13, R13, RZ, !P2 ;  /* 0x000000ff0d0d7207 */ /* 0x000fe40005000000 */
[----:B-----5:R-:W-:-:S04]  /*1270*/  ISETP.NE.AND P3, PT, R17, R20, PT ;  /* 0x000000141100720c */ /* 0x020fc80003f65270 */
[----:B------:R-:W-:Y:S01]  /*1280*/  SEL R13, R13, RZ, !P3 ;  /* 0x000000ff0d0d7207 */ /* 0x000fe20005800000 */
[----:B------:R-:W-:Y:S01]  /*1290*/  VIADD R14, R14, 0x8 ;  /* 0x000000080e0e7836 */ /* 0x000fe20000000000 */
[----:B--2---:R-:W-:Y:S02]  /*12a0*/  ISETP.NE.AND P2, PT, R21, R22, PT ;  /* 0x000000161500720c */ /* 0x004fe40003f45270 */
[----:B---3--:R-:W-:Y:S02]  /*12b0*/  ISETP.NE.AND P3, PT, R25, R24, PT ;  /* 0x000000181900720c */ /* 0x008fe40003f65270 */
[----:B------:R-:W-:Y:S02]  /*12c0*/  SEL R13, R13, RZ, !P2 ;  /* 0x000000ff0d0d7207 */ /* 0x000fe40005000000 */
[----:B------:R-:W-:Y:S02]  /*12d0*/  ISETP.NE.AND P2, PT, R23, R28, PT ;  /* 0x0000001c1700720c */ /* 0x000fe40003f45270 */
[----:B------:R-:W-:-:S02]  /*12e0*/  SEL R13, R13, RZ, !P3 ;  /* 0x000000ff0d0d7207 */ /* 0x000fc40005800000 */
[----:B------:R-:W-:Y:S02]  /*12f0*/  ISETP.NE.AND P3, PT, R26, R27, PT ;  /* 0x0000001b1a00720c */ /* 0x000fe40003f65270 */
[----:B------:R-:W-:-:S04]  /*1300*/  SEL R13, R13, RZ, !P2 ;  /* 0x000000ff0d0d7207 */ /* 0x000fc80005000000 */
[----:B------:R-:W-:-:S07]  /*1310*/  SEL R13, R13, RZ, !P3 ;  /* 0x000000ff0d0d7207 */ /* 0x000fce0005800000 */
.L_x_14:
[----:B------:R-:W-:Y:S05]  /*1320*/  @!P1 BRA `(.L_x_13) ;  /* 0x0000000000bc9947 */ /* 0x000fea0003800000 */
[----:B------:R-:W-:Y:S01]  /*1330*/  ISETP.NE.AND P1, PT, R11, RZ, PT ;  /* 0x000000ff0b00720c */ /* 0x000fe20003f25270 */
[----:B------:R-:W-:-:S12]  /*1340*/  @!P0 BRA `(.L_x_15) ;  /* 0x00000000005c8947 */ /* 0x000fd80003800000 */
        /* <DEDUP_REMOVED lines=13> */
[----:B------:R-:W5:Y:S01]  /*1420*/  LDG.E.U8 R24, desc[UR8][R2.64+0x3] ;  /* 0x0000030802187981 */ /* 0x000f62000c1e1100 */
[----:B------:R-:W-:Y:S01]  /*1430*/  VIADD R14, R14, 0x4 ;  /* 0x000000040e0e7836 */ /* 0x000fe20000000000 */
[----:B--2---:R-:W-:-:S04]  /*1440*/  ISETP.NE.AND P2, PT, R15, R16, PT ;  /* 0x000000100f00720c */ /* 0x004fc80003f45270 */
[----:B------:R-:W-:Y:S02]  /*1450*/  SEL R13, R13, RZ, !P2 ;  /* 0x000000ff0d0d7207 */ /* 0x000fe40005000000 */
[----:B---3--:R-:W-:-:S04]  /*1460*/  ISETP.NE.AND P3, PT, R17, R20, PT ;  /* 0x000000141100720c */ /* 0x008fc80003f65270 */
[----:B------:R-:W-:Y:S02]  /*1470*/  SEL R13, R13, RZ, !P3 ;  /* 0x000000ff0d0d7207 */ /* 0x000fe40005800000 */
[----:B----4-:R-:W-:-:S04]  /*1480*/  ISETP.NE.AND P2, PT, R21, R22, PT ;  /* 0x000000161500720c */ /* 0x010fc80003f45270 */
[----:B------:R-:W-:Y:S02]  /*1490*/  SEL R13, R13, RZ, !P2 ;  /* 0x000000ff0d0d7207 */ /* 0x000fe40005000000 */
[----:B-----5:R-:W-:-:S04]  /*14a0*/  ISETP.NE.AND P3, PT, R23, R24, PT ;  /* 0x000000181700720c */ /* 0x020fc80003f65270 */
[----:B------:R-:W-:-:S09]  /*14b0*/  SEL R13, R13, RZ, !P3 ;  /* 0x000000ff0d0d7207 */ /* 0x000fd20005800000 */
.L_x_15:
[----:B------:R-:W-:Y:S05]  /*14c0*/  @!P1 BRA `(.L_x_13) ;  /* 0x0000000000549947 */ /* 0x000fea0003800000 */
[----:B------:R-:W0:Y:S01]  /*14d0*/  LDCU.128 UR12, c[0x0][0x380] ;  /* 0x00007000ff0c77ac */ /* 0x000e220008000c00 */
[C---:B------:R-:W-:Y:S01]  /*14e0*/  IMAD.IADD R3, R14.reuse, 0x1, R9 ;  /* 0x000000010e037824 */ /* 0x040fe200078e0209 */
[----:B0-----:R-:W-:-:S04]  /*14f0*/  IADD3 R4, P2, PT, R14, UR12, RZ ;  /* 0x0000000c0e047c10 */ /* 0x001fc8000ff5e0ff */
[----:B------:R-:W-:Y:S01]  /*1500*/  IADD3 R2, P1, PT, R3, UR14, RZ ;  /* 0x0000000e03027c10 */ /* 0x000fe2000ff3e0ff */
[----:B------:R-:W-:-:S03]  /*1510*/  IMAD.X R5, RZ, RZ, UR13, P2 ;  /* 0x0000000dff057e24 */ /* 0x000fc600090e06ff */
[----:B------:R-:W-:Y:S02]  /*1520*/  LEA.HI.X.SX32 R3, R3, UR15, 0x1, P1 ;  /* 0x0000000f03037c11 */ /* 0x000fe400088f0eff */
[----:B------:R-:W2:Y:S04]  /*1530*/  LDG.E.U8 R15, desc[UR8][R4.64] ;  /* 0x00000008040f7981 */ /* 0x000ea8000c1e1100 */
[----:B------:R-:W2:Y:S01]  /*1540*/  LDG.E.U8 R14, desc[UR8][R2.64] ;  /* 0x00000008020e7981 */ /* 0x000ea2000c1e1100 */
[----:B------:R-:W-:Y:S02]  /*1550*/  ISETP.NE.AND P2, PT, R11, 0x1, PT ;  /* 0x000000010b00780c */ /* 0x000fe40003f45270 */
[----:B--2---:R-:W-:-:S04]  /*1560*/  ISETP.NE.AND P1, PT, R14, R15, PT ;  /* 0x0000000f0e00720c */ /* 0x004fc80003f25270 */
[----:B------:R-:W-:-:S07]  /*1570*/  SEL R13, R13, RZ, !P1 ;  /* 0x000000ff0d0d7207 */ /* 0x000fce0004800000 */
[----:B------:R-:W-:Y:S05]  /*1580*/  @!P2 BRA `(.L_x_13) ;  /* 0x000000000024a947 */ /* 0x000fea0003800000 */
[----:B------:R-:W-:Y:S01]  /*1590*/  ISETP.NE.AND P2, PT, R11, 0x2, PT ;  /* 0x000000020b00780c */ /* 0x000fe20003f45270 */
[----:B------:R-:W2:Y:S04]  /*15a0*/  LDG.E.U8 R14, desc[UR8][R2.64+0x1] ;  /* 0x00000108020e7981 */ /* 0x000ea8000c1e1100 */
[----:B------:R-:W2:Y:S08]  /*15b0*/  LDG.E.U8 R15, desc[UR8][R4.64+0x1] ;  /* 0x00000108040f7981 */ /* 0x000eb0000c1e1100 */
[----:B------:R-:W3:Y:S04]  /*15c0*/  @P2 LDG.E.U8 R16, desc[UR8][R2.64+0x2] ;  /* 0x0000020802102981 */ /* 0x000ee8000c1e1100 */
[----:B------:R-:W3:Y:S01]  /*15d0*/  @P2 LDG.E.U8 R17, desc[UR8][R4.64+0x2] ;  /* 0x0000020804112981 */ /* 0x000ee2000c1e1100 */
[----:B--2---:R-:W-:-:S04]  /*15e0*/  ISETP.NE.AND P1, PT, R14, R15, PT ;  /* 0x0000000f0e00720c */ /* 0x004fc80003f25270 */
[----:B------:R-:W-:Y:S02]  /*15f0*/  SEL R13, R13, RZ, !P1 ;  /* 0x000000ff0d0d7207 */ /* 0x000fe40004800000 */
[----:B---3--:R-:W-:-:S04]  /*1600*/  @P2 ISETP.NE.AND P3, PT, R16, R17, PT ;  /* 0x000000111000220c */ /* 0x008fc80003f65270 */
[----:B------:R-:W-:-:S09]  /*1610*/  @P2 SEL R13, R13, RZ, !P3 ;  /* 0x000000ff0d0d2207 */ /* 0x000fd20005800000 */
.L_x_13:
[----:B------:R-:W-:-:S13]  /*1620*/  ISETP.NE.AND P1, PT, R13, RZ, PT ;  /* 0x000000ff0d00720c */ /* 0x000fda0003f25270 */
[----:B------:R-:W0:Y:S01]  /*1630*/  @P1 LDC.64 R2, c[0x0][0x390] ;  /* 0x0000e400ff021b82 */ /* 0x000e220000000a00 */
[----:B------:R-:W-:Y:S02]  /*1640*/  @P1 IMAD.MOV.U32 R5, RZ, RZ, 0x1 ;  /* 0x00000001ff051424 */ /* 0x000fe400078e00ff */
[----:B0-----:R-:W-:-:S05]  /*1650*/  @P1 IMAD.WIDE R2, R9, 0x4, R2 ;  /* 0x0000000409021825 */ /* 0x001fca00078e0202 */
[----:B------:R0:W-:Y:S02]  /*1660*/  @P1 STG.E desc[UR8][R2.64], R5 ;  /* 0x0000000502001986 */ /* 0x0001e4000c101908 */
.L_x_10:
[----:B------:R-:W-:Y:S05]  /*1670*/  BSYNC.RECONVERGENT B0 ;  /* 0x0000000000007941 */ /* 0x000fea0003800200 */
.L_x_9:
[----:B------:R-:W0:Y:S01]  /*1680*/  LDCU.64 UR4, c[0x0][0x388] ;  /* 0x00007100ff0477ac */ /* 0x000e220008000a00 */
[----:B------:R-:W1:Y:S01]  /*1690*/  LDCU UR7, c[0x0][0x398] ;  /* 0x00007300ff0777ac */ /* 0x000e620008000800 */
[----:B0-----:R-:W-:-:S04]  /*16a0*/  IADD3 R2, P1, PT, R9, UR4, RZ ;  /* 0x0000000409027c10 */ /* 0x001fc8000ff3e0ff */
[----:B------:R-:W-:Y:S02]  /*16b0*/  LEA.HI.X.SX32 R3, R9, UR5, 0x1, P1 ;  /* 0x0000000509037c11 */ /* 0x000fe400088f0eff */
[----:B-1----:R-:W-:-:S03]  /*16c0*/  IADD3 R4, P1, PT, R2, UR7, RZ ;  /* 0x0000000702047c10 */ /* 0x002fc6000ff3e0ff */
[----:B------:R-:W2:Y:S02]  /*16d0*/  LDG.E.S8 R2, desc[UR8][R2.64] ;  /* 0x0000000802027981 */ /* 0x000ea4000c1e1300 */
[----:B------:R-:W-:-:S05]  /*16e0*/  IMAD.X R5, RZ, RZ, R3, P1 ;  /* 0x000000ffff057224 */ /* 0x000fca00008e0603 */
[----:B------:R-:W3:Y:S01]  /*16f0*/  LDG.E.S8 R4, desc[UR8][R4.64] ;  /* 0x0000000804047981 */ /* 0x000ee2000c1e1300 */
[----:B------:R-:W-:Y:S01]  /*1700*/  ISETP.GE.AND P1, PT, R9, R8, PT ;  /* 0x000000080900720c */ /* 0x000fe20003f26270 */
[----:B------:R-:W-:-:S06]  /*1710*/  UIADD3 UR4, UPT, UPT, -UR6, URZ, URZ ;  /* 0x000000ff06047290 */ /* 0x000fcc000fffe1ff */
[----:B--2---:R-:W-:-:S04]  /*1720*/  IMAD R7, R2, UR4, R7 ;  /* 0x0000000402077c24 */ /* 0x004fc8000f8e0207 */
[----:B---3--:R-:W-:Y:S02]  /*1730*/  IMAD R7, R7, 0x2, R4 ;  /* 0x0000000207077824 */ /* 0x008fe400078e0204 */
[----:B------:R-:W-:Y:S05]  /*1740*/  @P1 EXIT ;  /* 0x000000000000194d */ /* 0x000fea0003800000 */
[----:B------:R-:W-:-:S05]  /*1750*/  VIADD R9, R9, 0x1 ;  /* 0x0000000109097836 */ /* 0x000fca0000000000 */
[----:B------:R-:W-:-:S13]  /*1760*/  ISETP.GE.AND P1, PT, R9, R6, PT ;  /* 0x000000060900720c */ /* 0x000fda0003f26270 */
[----:B------:R-:W-:Y:S05]  /*1770*/  @!P1 BRA `(.L_x_16) ;  /* 0xfffffff000c49947 */ /* 0x000fea000383ffff */
[----:B------:R-:W-:Y:S05]  /*1780*/  EXIT ;  /* 0x000000000000794d */ /* 0x000fea0003800000 */
.L_x_8:
[----:B------:R-:W-:Y:S01]  /*1790*/  VIADD R2, R2, 0xfffffffe ;  /* 0xfffffffe02027836 */ /* 0x000fe20000000000 */
[----:B------:R-:W-:Y:S01]  /*17a0*/  IADD3 R3, PT, PT, RZ, -R9, -R12 ;  /* 0x80000009ff037210 */ /* 0x000fe20007ffe80c */
[----:B------:R-:W0:Y:S01]  /*17b0*/  LDCU UR10, c[0x0][0x398] ;  /* 0x00007300ff0a77ac */ /* 0x000e220008000800 */
[----:B------:R-:W-:Y:S02]  /*17c0*/  BSSY.RECONVERGENT B0, `(.L_x_17) ;  /* 0x000001e000007945 */ /* 0x000fe40003800200 */
[----:B------:R-:W-:Y:S01]  /*17d0*/  VIADDMNMX.U32 R2, R3, UR4, R2, PT ;  /* 0x0000000403027c46 */ /* 0x000fe2000b800002 */
[----:B------:R-:W1:Y:S03]  /*17e0*/  LDCU.64 UR4, c[0x0][0x388] ;  /* 0x00007100ff0477ac */ /* 0x000e660008000a00 */
[C---:B------:R-:W-:Y:S02]  /*17f0*/  LOP3.LUT R3, R2.reuse, 0x3, RZ, 0xc0, !PT ;  /* 0x0000000302037812 */ /* 0x040fe400078ec0ff */
[----:B------:R-:W-:-:S02]  /*1800*/  ISETP.GE.U32.AND P1, PT, R2, 0x3, PT ;  /* 0x000000030200780c */ /* 0x000fc40003f26070 */
[----:B------:R-:W-:-:S13]  /*1810*/  ISETP.NE.AND P0, PT, R3, 0x3, PT ;  /* 0x000000030300780c */ /* 0x000fda0003f05270 */
[----:B01----:R-:W-:Y:S05]  /*1820*/  @!P0 BRA `(.L_x_18) ;  /* 0x00000000005c8947 */ /* 0x003fea0003800000 */
[----:B------:R-:W-:Y:S01]  /*1830*/  VIADD R2, R2, 0x1 ;  /* 0x0000000102027836 */ /* 0x000fe20000000000 */
[----:B------:R-:W-:Y:S01]  /*1840*/  SHF.R.S32.HI R15, RZ, 0x1f, R12 ;  /* 0x0000001fff0f7819 */ /* 0x000fe2000001140c */
[----:B------:R-:W-:-:S03]  /*1850*/  IMAD.MOV.U32 R13, RZ, RZ, RZ ;  /* 0x000000ffff0d7224 */ /* 0x000fc600078e00ff */
[----:B------:R-:W-:-:S07]  /*1860*/  LOP3.LUT R14, R2, 0x3, RZ, 0xc0, !PT ;  /* 0x00000003020e7812 */ /* 0x000fce00078ec0ff */
.L_x_19:
[----:B------:R-:W-:Y:S01]  /*1870*/  ISETP.NE.AND P0, PT, R0, R7, PT ;  /* 0x000000070000720c */ /* 0x000fe20003f05270 */
[----:B------:R-:W-:Y:S01]  /*1880*/  IMAD.U32 R12, RZ, RZ, UR10 ;  /* 0x0000000aff0c7e24 */ /* 0x000fe2000f8e00ff */
[----:B------:R-:W-:-:S04]  /*1890*/  IADD3 R10, P2, PT, R9, UR4, RZ ;  /* 0x00000004090a7c10 */ /* 0x000fc8000ff5e0ff */
[----:B------:R-:W-:Y:S02]  /*18a0*/  LEA.HI.X.SX32 R11, R9, UR5, 0x1, P2 ;  /* 0x00000005090b7c11 */ /* 0x000fe400090f0eff */
[----:B------:R-:W-:-:S05]  /*18b0*/  IADD3 R2, P2, PT, R10, R12, RZ ;  /* 0x0000000c0a027210 */ /* 0x000fca0007f5e0ff */
[----:B------:R-:W0:Y:S01]  /*18c0*/  @!P0 LDC.64 R4, c[0x0][0x390] ;  /* 0x0000e400ff048b82 */ /* 0x000e220000000a00 */
[----:B------:R-:W-:Y:S02]  /*18d0*/  @!P0 IMAD.MOV.U32 R17, RZ, RZ, 0x1 ;  /* 0x00000001ff118424 */ /* 0x000fe400078e00ff */
[----:B------:R-:W-:Y:S02]  /*18e0*/  IMAD.X R3, R15, 0x1, R11, P2 ;  /* 0x000000010f037824 */ /* 0x000fe400010e060b */
[----:B0-----:R-:W-:-:S05]  /*18f0*/  @!P0 IMAD.WIDE R4, R9, 0x4, R4 ;  /* 0x0000000409048825 */ /* 0x001fca00078e0204 */
[----:B------:R0:W-:Y:S04]  /*1900*/  @!P0 STG.E desc[UR8][R4.64], R17 ;  /* 0x0000001104008986 */ /* 0x0001e8000c101908 */
[----:B------:R-:W2:Y:S04]  /*1910*/  LDG.E.S8 R10, desc[UR8][R10.64] ;  /* 0x000000080a0a7981 */ /* 0x000ea8000c1e1300 */
[----:B------:R-:W3:Y:S01]  /*1920*/  LDG.E.S8 R2, desc[UR8][R2.64] ;  /* 0x0000000802027981 */ /* 0x000ee2000c1e1300 */
[----:B------:R-:W-:Y:S01]  /*1930*/  VIADD R13, R13, 0x1 ;  /* 0x000000010d0d7836 */ /* 0x000fe20000000000 */
[----:B------:R-:W-:Y:S01]  /*1940*/  UIADD3 UR7, UPT, UPT, -UR6, URZ, URZ ;  /* 0x000000ff06077290 */ /* 0x000fe2000fffe1ff */
[----:B------:R-:W-:-:S03]  /*1950*/  VIADD R9, R9, 0x1 ;  /* 0x0000000109097836 */ /* 0x000fc60000000000 */
[----:B------:R-:W-:Y:S02]  /*1960*/  ISETP.NE.AND P0, PT, R13, R14, PT ;  /* 0x0000000e0d00720c */ /* 0x000fe40003f05270 */
[----:B--2---:R-:W-:-:S04]  /*1970*/  IMAD R7, R10, UR7, R7 ;  /* 0x000000070a077c24 */ /* 0x004fc8000f8e0207 */
[----:B---3--:R-:W-:-:S07]  /*1980*/  IMAD R7, R7, 0x2, R2 ;  /* 0x0000000207077824 */ /* 0x008fce00078e0202 */
[----:B0-----:R-:W-:Y:S05]  /*1990*/  @P0 BRA `(.L_x_19) ;  /* 0xfffffffc00b40947 */ /* 0x001fea000383ffff */
.L_x_18:
[----:B------:R-:W-:Y:S05]  /*19a0*/  BSYNC.RECONVERGENT B0 ;  /* 0x0000000000007941 */ /* 0x000fea0003800200 */
.L_x_17:
[----:B------:R-:W-:Y:S05]  /*19b0*/  @!P1 EXIT ;  /* 0x000000000000994d */ /* 0x000fea0003800000 */
[----:B------:R-:W0:Y:S01]  /*19c0*/  LDC.64 R2, c[0x0][0x390] ;  /* 0x0000e400ff027b82 */ /* 0x000e220000000a00 */
[----:B------:R-:W-:Y:S01]  /*19d0*/  SHF.R.S32.HI R15, RZ, 0x1f, R12 ;  /* 0x0000001fff0f7819 */ /* 0x000fe2000001140c */
[----:B------:R-:W1:Y:S01]  /*19e0*/  LDCU UR10, c[0x0][0x398] ;  /* 0x00007300ff0a77ac */ /* 0x000e620008000800 */
[----:B------:R-:W2:Y:S05]  /*19f0*/  LDCU.64 UR4, c[0x0][0x388] ;  /* 0x00007100ff0477ac */ /* 0x000eaa0008000a00 */
.L_x_20:
[----:B------:R-:W-:Y:S01]  /*1a00*/  ISETP.NE.AND P0, PT, R0, R7, PT ;  /* 0x000000070000720c */ /* 0x000fe20003f05270 */
[C---:B0-----:R-:W-:Y:S01]  /*1a10*/  IMAD.WIDE R10, R9.reuse, 0x4, R2 ;  /* 0x00000004090a7825 */ /* 0x041fe200078e0202 */
[----:B--2---:R-:W-:-:S04]  /*1a20*/  IADD3 R12, P1, PT, R9, UR4, RZ ;  /* 0x00000004090c7c10 */ /* 0x004fc8000ff3e0ff */
[----:B------:R-:W-:Y:S02]  /*1a30*/  LEA.HI.X.SX32 R13, R9, UR5, 0x1, P1 ;  /* 0x00000005090d7c11 */ /* 0x000fe400088f0eff */
[----:B-1----:R-:W-:-:S05]  /*1a40*/  IADD3 R4, P1, PT, R12, UR10, RZ ;  /* 0x0000000a0c047c10 */ /* 0x002fca000ff3e0ff */
[----:B------:R-:W-:Y:S02]  /*1a50*/  @!P0 IMAD.MOV.U32 R19, RZ, RZ, 0x1 ;  /* 0x00000001ff138424 */ /* 0x000fe400078e00ff */
[----:B------:R-:W-:-:S03]  /*1a60*/  IMAD.X R5, R15, 0x1, R13, P1 ;  /* 0x000000010f057824 */ /* 0x000fc600008e060d */
[----:B------:R0:W-:Y:S04]  /*1a70*/  @!P0 STG.E desc[UR8][R10.64], R19 ;  /* 0x000000130a008986 */ /* 0x0001e8000c101908 */
[----:B------:R-:W2:Y:S04]  /*1a80*/  LDG.E.S8 R14, desc[UR8][R12.64] ;  /* 0x000000080c0e7981 */ /* 0x000ea8000c1e1300 */
[----:B------:R-:W3:Y:S01]  /*1a90*/  LDG.E.S8 R17, desc[UR8][R4.64] ;  /* 0x0000000804117981 */ /* 0x000ee2000c1e1300 */
[----:B------:R-:W-:-:S06]  /*1aa0*/  UIADD3 UR7, UPT, UPT, -UR6, URZ, URZ ;  /* 0x000000ff06077290 */ /* 0x000fcc000fffe1ff */
[----:B--2---:R-:W-:-:S04]  /*1ab0*/  IMAD R14, R14, UR7, R7 ;  /* 0x000000070e0e7c24 */ /* 0x004fc8000f8e0207 */
[----:B---3--:R-:W-:-:S05]  /*1ac0*/  IMAD R17, R14, 0x2, R17 ;  /* 0x000000020e117824 */ /* 0x008fca00078e0211 */
[----:B------:R-:W-:-:S13]  /*1ad0*/  ISETP.NE.AND P0, PT, R0, R17, PT ;  /* 0x000000110000720c */ /* 0x000fda0003f05270 */
[----:B------:R-:W-:-:S05]  /*1ae0*/  @!P0 IMAD.MOV.U32 R21, RZ, RZ, 0x1 ;  /* 0x00000001ff158424 */ /* 0x000fca00078e00ff */
[----:B------:R1:W-:Y:S04]  /*1af0*/  @!P0 STG.E desc[UR8][R10.64+0x4], R21 ;  /* 0x000004150a008986 */ /* 0x0003e8000c101908 */
[----:B------:R-:W2:Y:S04]  /*1b00*/  LDG.E.S8 R7, desc[UR8][R12.64+0x1] ;  /* 0x000001080c077981 */ /* 0x000ea8000c1e1300 */
[----:B------:R-:W3:Y:S01]  /*1b10*/  LDG.E.S8 R14, desc[UR8][R4.64+0x1] ;  /* 0x00000108040e7981 */ /* 0x000ee2000c1e1300 */
[----:B--2---:R-:W-:-:S04]  /*1b20*/  IMAD R7, R7, UR7, R17 ;  /* 0x0000000707077c24 */ /* 0x004fc8000f8e0211 */
[----:B---3--:R-:W-:-:S05]  /*1b30*/  IMAD R16, R7, 0x2, R14 ;  /* 0x0000000207107824 */ /* 0x008fca00078e020e */
[----:B------:R-:W-:-:S13]  /*1b40*/  ISETP.NE.AND P0, PT, R0, R16, PT ;  /* 0x000000100000720c */ /* 0x000fda0003f05270 */
[----:B0-----:R-:W-:-:S05]  /*1b50*/  @!P0 IMAD.MOV.U32 R19, RZ, RZ, 0x1 ;  /* 0x00000001ff138424 */ /* 0x001fca00078e00ff */
[----:B------:R0:W-:Y:S04]  /*1b60*/  @!P0 STG.E desc[UR8][R10.64+0x8], R19 ;  /* 0x000008130a008986 */ /* 0x0001e8000c101908 */
[----:B------:R-:W2:Y:S04]  /*1b70*/  LDG.E.S8 R7, desc[UR8][R12.64+0x2] ;  /* 0x000002080c077981 */ /* 0x000ea8000c1e1300 */
[----:B------:R-:W3:Y:S01]  /*1b80*/  LDG.E.S8 R14, desc[UR8][R4.64+0x2] ;  /* 0x00000208040e7981 */ /* 0x000ee2000c1e1300 */
[----:B--2---:R-:W-:-:S04]  /*1b90*/  IMAD R7, R7, UR7, R16 ;  /* 0x0000000707077c24 */ /* 0x004fc8000f8e0210 */
[----:B---3--:R-:W-:-:S05]  /*1ba0*/  IMAD R16, R7, 0x2, R14 ;  /* 0x0000000207107824 */ /* 0x008fca00078e020e */
[----:B------:R-:W-:-:S13]  /*1bb0*/  ISETP.NE.AND P0, PT, R0, R16, PT ;  /* 0x000000100000720c */ /* 0x000fda0003f05270 */
[----:B-1----:R-:W-:-:S05]  /*1bc0*/  @!P0 IMAD.MOV.U32 R21, RZ, RZ, 0x1 ;  /* 0x00000001ff158424 */ /* 0x002fca00078e00ff */
[----:B------:R0:W-:Y:S04]  /*1bd0*/  @!P0 STG.E desc[UR8][R10.64+0xc], R21 ;  /* 0x00000c150a008986 */ /* 0x0001e8000c101908 */
[----:B------:R-:W2:Y:S04]  /*1be0*/  LDG.E.S8 R7, desc[UR8][R12.64+0x3] ;  /* 0x000003080c077981 */ /* 0x000ea8000c1e1300 */
[----:B------:R0:W5:Y:S01]  /*1bf0*/  LDG.E.S8 R14, desc[UR8][R4.64+0x3] ;  /* 0x00000308040e7981 */ /* 0x000162000c1e1300 */
[----:B------:R-:W-:-:S05]  /*1c00*/  VIADD R17, R9, 0x4 ;  /* 0x0000000409117836 */ /* 0x000fca0000000000 */
[----:B------:R-:W-:Y:S01]  /*1c10*/  ISETP.GE.AND P0, PT, R17, R6, PT ;  /* 0x000000061100720c */ /* 0x000fe20003f06270 */
[----:B--2---:R-:W-:-:S12]  /*1c20*/  IMAD R7, R7, UR7, R16 ;  /* 0x0000000707077c24 */ /* 0x004fd8000f8e0210 */
[----:B0-----:R-:W-:Y:S05]  /*1c30*/  @P0 EXIT ;  /* 0x000000000000094d */ /* 0x001fea0003800000 */
[----:B------:R-:W-:Y:S02]  /*1c40*/  VIADD R5, R9, 0x3 ;  /* 0x0000000309057836 */ /* 0x000fe40000000000 */
[----:B-----5:R-:W-:Y:S02]  /*1c50*/  IMAD R7, R7, 0x2, R14 ;  /* 0x0000000207077824 */ /* 0x020fe400078e020e */
[----:B------:R-:W-:Y:S01]  /*1c60*/  IMAD.MOV.U32 R9, RZ, RZ, R17 ;  /* 0x000000ffff097224 */ /* 0x000fe200078e0011 */
[----:B------:R-:W-:-:S13]  /*1c70*/  ISETP.GE.AND P0, PT, R5, R8, PT ;  /* 0x000000080500720c */ /* 0x000fda0003f06270 */
[----:B------:R-:W-:Y:S05]  /*1c80*/  @!P0 BRA `(.L_x_20) ;  /* 0xfffffffc005c8947 */ /* 0x000fea000383ffff */
[----:B------:R-:W-:Y:S05]  /*1c90*/  EXIT ;  /* 0x000000000000794d */ /* 0x000fea0003800000 */
.L_x_21:
[----:B------:R-:W-:-:S00]  /*1ca0*/  BRA `(.L_x_21) ;  /* 0xfffffffc00fc7947 */ /* 0x000fc0000383ffff */
[----:B------:R-:W-:-:S00]  /*1cb0*/  NOP ;  /* 0x0000000000007918 */ /* 0x000fc00000000000 */
        /* <DEDUP_REMOVED lines=12> */
.L_x_109:


//--------------------- .text._Z10RabinKarp2PcS_Piii --------------------------
	.section	.text._Z10RabinKarp2PcS_Piii,"ax",@progbits
	.align	128
        .global         _Z10RabinKarp2PcS_Piii
        .type           _Z10RabinKarp2PcS_Piii,@function
        .size           _Z10RabinKarp2PcS_Piii,(.L_x_110 - _Z10RabinKarp2PcS_Piii)
        .other          _Z10RabinKarp2PcS_Piii,@"STO_CUDA_ENTRY STV_DEFAULT"
_Z10RabinKarp2PcS_Piii:
.text._Z10RabinKarp2PcS_Piii:
[----:B------:R-:W-:Y:S01]  /*0000*/  LDC R1, c[0x0][0x37c] ;  /* 0x0000df00ff017b82 */ /* 0x000fe20000000800 */
[----:B------:R-:W0:Y:S01]  /*0010*/  S2R R0, SR_TID.X ;  /* 0x0000000000007919 */ /* 0x000e220000002100 */
[----:B------:R-:W1:Y:S06]  /*0020*/  LDCU UR5, c[0x0][0x398] ;  /* 0x00007300ff0577ac */ /* 0x000e6c0008000800 */
[----:B------:R-:W0:Y:S01]  /*0030*/  S2UR UR4, SR_CTAID.X ;  /* 0x00000000000479c3 */ /* 0x000e220000002500 */
[----:B------:R-:W-:-:S07]  /*0040*/  UMOV UR18, 0x1 ;  /* 0x0000000100127882 */ /* 0x000fce0000000000 */
[----:B------:R-:W0:Y:S01]  /*0050*/  LDC R3, c[0x0][0x360] ;  /* 0x0000d800ff037b82 */ /* 0x000e220000000800 */
[----:B-1----:R-:W-:Y:S01]  /*0060*/  UISETP.GE.AND UP0, UPT, UR5, 0x2, UPT ;  /* 0x000000020500788c */ /* 0x002fe2000bf06270 */
[----:B0-----:R-:W-:-:S08]  /*0070*/  IMAD R0, R3, UR4, R0 ;  /* 0x0000000403007c24 */ /* 0x001fd0000f8e0200 */
[----:B------:R-:W-:Y:S05]  /*0080*/  BRA.U !UP0, `(.L_x_22) ;  /* 0x0000000108507547 */ /* 0x000fea000b800000 */
[----:B------:R-:W-:Y:S02]  /*0090*/  UIADD3 UR4, UPT, UPT, UR5, -0x1, URZ ;  /* 0xffffffff05047890 */ /* 0x000fe4000fffe0ff */
[----:B------:R-:W-:Y:S02]  /*00a0*/  UIADD3 UR5, UPT, UPT, UR5, -0x2, URZ ;  /* 0xfffffffe05057890 */ /* 0x000fe4000fffe0ff */
[----:B------:R-:W-:Y:S02]  /*00b0*/  ULOP3.LUT UR6, UR4, 0x3, URZ, 0xc0, !UPT ;  /* 0x0000000304067892 */ /* 0x000fe4000f8ec0ff */
[----:B------:R-:W-:Y:S02]  /*00c0*/  UISETP.GE.U32.AND UP0, UPT, UR5, 0x3, UPT ;  /* 0x000000030500788c */ /* 0x000fe4000bf06070 */
[----:B------:R-:W-:Y:S01]  /*00d0*/  UISETP.NE.AND UP1, UPT, UR6, URZ, UPT ;  /* 0x000000ff0600728c */ /* 0x000fe2000bf25270 */
[----:B------:R-:W-:-:S06]  /*00e0*/  UMOV UR18, 0x1 ;  /* 0x0000000100127882 */ /* 0x000fcc0000000000 */
[----:B------:R-:W-:Y:S05]  /*00f0*/  BRA.U !UP0, `(.L_x_23) ;  /* 0x00000001081c7547 */ /* 0x000fea000b800000 */
[----:B------:R-:W-:Y:S01]  /*0100*/  ULOP3.LUT UR5, UR4, 0xfffffffc, URZ, 0xc0, !UPT ;  /* 0xfffffffc04057892 */ /* 0x000fe2000f8ec0ff */
[----:B------:R-:W-:Y:S02]  /*0110*/  UMOV UR18, 0x1 ;  /* 0x0000000100127882 */ /* 0x000fe40000000000 */
[----:B------:R-:W-:-:S09]  /*0120*/  UMOV UR4, URZ ;  /* 0x000000ff00047c82 */ /* 0x000fd20008000000 */
.L_x_24:
[----:B------:R-:W-:Y:S02]  /*0130*/  UIADD3 UR4, UPT, UPT, UR4, 0x4, URZ ;  /* 0x0000000404047890 */ /* 0x000fe4000fffe0ff */
[----:B------:R-:W-:Y:S02]  /*0140*/  USHF.L.U32 UR18, UR18, 0x4, URZ ;  /* 0x0000000412127899 */ /* 0x000fe400080006ff */
[----:B------:R-:W-:-:S09]  /*0150*/  UISETP.NE.AND UP0, UPT, UR4, UR5, UPT ;  /* 0x000000050400728c */ /* 0x000fd2000bf05270 */
[----:B------:R-:W-:Y:S05]  /*0160*/  BRA.U UP0, `(.L_x_24) ;  /* 0xfffffffd00f07547 */ /* 0x000fea000b83ffff */
.L_x_23:
[----:B------:R-:W-:Y:S05]  /*0170*/  BRA.U !UP1, `(.L_x_22) ;  /* 0x0000000109147547 */ /* 0x000fea000b800000 */
[----:B------:R-:W-:-:S05]  /*0180*/  UMOV UR4, URZ ;  /* 0x000000ff00047c82 */ /* 0x000fca0008000000 */
.L_x_25:
[----:B------:R-:W-:Y:S02]  /*0190*/  UIADD3 UR4, UPT, UPT, UR4, 0x1, URZ ;  /* 0x0000000104047890 */ /* 0x000fe4000fffe0ff */
[----:B------:R-:W-:Y:S02]  /*01a0*/  USHF.L.U32 UR18, UR18, 0x1, URZ ;  /* 0x0000000112127899 */ /* 0x000fe400080006ff */
[----:B------:R-:W-:-:S09]  /*01b0*/  UISETP.NE.AND UP0, UPT, UR4, UR6, UPT ;  /* 0x000000060400728c */ /* 0x000fd2000bf05270 */
[----:B------:R-:W-:Y:S05]  /*01c0*/  BRA.U UP0, `(.L_x_25) ;  /* 0xfffffffd00f07547 */ /* 0x000fea000b83ffff */
.L_x_22:
[----:B------:R-:W0:Y:S01]  /*01d0*/  LDCU UR5, c[0x0][0x398] ;  /* 0x00007300ff0577ac */ /* 0x000e220008000800 */
[----:B------:R-:W-:Y:S01]  /*01e0*/  CS2R R6, SRZ ;  /* 0x0000000000067805 */ /* 0x000fe2000001ff00 */
[----:B------:R-:W1:Y:S01]  /*01f0*/  LDCU.64 UR16, c[0x0][0x358] ;  /* 0x00006b00ff1077ac */ /* 0x000e620008000a00 */
[----:B0-----:R-:W-:-:S09]  /*0200*/  UISETP.GE.AND UP0, UPT, UR5, 0x1, UPT ;  /* 0x000000010500788c */ /* 0x001fd2000bf06270 */
[----:B-1----:R-:W-:Y:S05]  /*0210*/  BRA.U !UP0, `(.L_x_26) ;  /* 0x0000000908dc7547 */ /* 0x002fea000b800000 */
[----:B------:R-:W-:Y:S01]  /*0220*/  UISETP.GE.U32.AND UP1, UPT, UR5, 0x10, UPT ;  /* 0x000000100500788c */ /* 0x000fe2000bf26070 */
[----:B------:R-:W-:Y:S01]  /*0230*/  CS2R R6, SRZ ;  /* 0x0000000000067805 */ /* 0x000fe2000001ff00 */
[----:B------:R-:W-:Y:S01]  /*0240*/  ULOP3.LUT UR6, UR5, 0xf, URZ, 0xc0, !UPT ;  /* 0x0000000f05067892 */ /* 0x000fe2000f8ec0ff */
[----:B------:R-:W-:-:S03]  /*0250*/  UMOV UR4, URZ ;  /* 0x000000ff00047c82 */ /* 0x000fc60008000000 */
[----:B------:R-:W-:-:S03]  /*0260*/  UISETP.NE.AND UP0, UPT, UR6, URZ, UPT ;  /* 0x000000ff0600728c */ /* 0x000fc6000bf05270 */
[----:B------:R-:W-:Y:S08]  /*0270*/  BRA.U !UP1, `(.L_x_27) ;  /* 0x00000005093c7547 */ /* 0x000ff0000b800000 */
[----:B------:R-:W-:Y:S01]  /*0280*/  CS2R R6, SRZ ;  /* 0x0000000000067805 */ /* 0x000fe2000001ff00 */
[----:B------:R-:W-:Y:S01]  /*0290*/  ULOP3.LUT UR4, UR5, 0x7ffffff0, URZ, 0xc0, !UPT ;  /* 0x7ffffff005047892 */ /* 0x000fe2000f8ec0ff */
[----:B------:R-:W0:Y:S02]  /*02a0*/  LDCU.128 UR12, c[0x0][0x380] ;  /* 0x00007000ff0c77ac */ /* 0x000e240008000c00 */
[----:B------:R-:W-:-:S09]  /*02b0*/  UMOV UR5, URZ ;  /* 0x000000ff00057c82 */ /* 0x000fd20008000000 */
.L_x_28:
[----:B0-----:R-:W-:Y:S02]  /*02c0*/  UIADD3 UR7, UP1, UPT, UR5, UR12, URZ ;  /* 0x0000000c05077290 */ /* 0x001fe4000ff3e0ff */
[----:B------:R-:W-:Y:S02]  /*02d0*/  UIADD3 UR9, UP2, UPT, UR5, UR14, URZ ;  /* 0x0000000e05097290 */ /* 0x000fe4000ff5e0ff */
[----:B------:R-:W-:Y:S02]  /*02e0*/  UIADD3.X UR8, UPT, UPT, URZ, UR13, URZ, UP1, !UPT ;  /* 0x0000000dff087290 */ /* 0x000fe40008ffe4ff */
[----:B------:R-:W-:Y:S01]  /*02f0*/  UIADD3.X UR10, UPT, UPT, URZ, UR15, URZ, UP2, !UPT ;  /* 0x0000000fff0a7290 */ /* 0x000fe200097fe4ff */
[----:B------:R-:W-:Y:S02]  /*0300*/  IMAD.U32 R4, RZ, RZ, UR7 ;  /* 0x00000007ff047e24 */ /* 0x000fe4000f8e00ff */
[----:B------:R-:W-:Y:S02]  /*0310*/  IMAD.U32 R2, RZ, RZ, UR9 ;  /* 0x00000009ff027e24 */ /* 0x000fe4000f8e00ff */
[----:B------:R-:W-:-:S02]  /*0320*/  IMAD.U32 R5, RZ, RZ, UR8 ;  /* 0x00000008ff057e24 */ /* 0x000fc4000f8e00ff */
[----:B------:R-:W-:-:S03]  /*0330*/  IMAD.U32 R3, RZ, RZ, UR10 ;  /* 0x0000000aff037e24 */ /* 0x000fc6000f8e00ff */
[----:B------:R-:W2:Y:S04]  /*0340*/  LDG.E.S8 R18, desc[UR16][R4.64] ;  /* 0x0000001004127981 */ /* 0x000ea8000c1e1300 */
[----:B------:R-:W3:Y:S04]  /*0350*/  LDG.E.S8 R17, desc[UR16][R2.64] ;  /* 0x0000001002117981 */ /* 0x000ee8000c1e1300 */
[----:B------:R-:W4:Y:S04]  /*0360*/  LDG.E.S8 R25, desc[UR16][R4.64+0x1] ;  /* 0x0000011004197981 */ /* 0x000f28000c1e1300 */
        /* <DEDUP_REMOVED lines=16> */
[----:B--2---:R-:W-:-:S03]  /*0470*/  IMAD R26, R7, 0x2, R18 ;  /* 0x00000002071a7824 */ /* 0x004fc600078e0212 */
[----:B------:R-:W2:Y:S01]  /*0480*/  LDG.E.S8 R18, desc[UR16][R4.64+0x9] ;  /* 0x0000091004127981 */ /* 0x000ea2000c1e1300 */
[----:B---3--:R-:W-:-:S03]  /*0490*/  IMAD R6, R6, 0x2, R17 ;  /* 0x0000000206067824 */ /* 0x008fc600078e0211 */
[----:B------:R-:W3:Y:S01]  /*04a0*/  LDG.E.S8 R17, desc[UR16][R2.64+0x9] ;  /* 0x0000091002117981 */ /* 0x000ee2000c1e1300 */
[----:B----4-:R-:W-:-:S03]  /*04b0*/  IMAD.U32 R25, R26, 0x2, R25 ;  /* 0x000000021a197824 */ /* 0x010fc600078e0019 */
[----:B------:R-:W4:Y:S01]  /*04c0*/  LDG.E.S8 R7, desc[UR16][R4.64+0xa] ;  /* 0x00000a1004077981 */ /* 0x000f22000c1e1300 */
[----:B-----5:R-:W-:-:S03]  /*04d0*/  IMAD.U32 R26, R6, 0x2, R23 ;  /* 0x00000002061a7824 */ /* 0x020fc600078e0017 */
[----:B------:R-:W5:Y:S01]  /*04e0*/  LDG.E.S8 R6, desc[UR16][R2.64+0xa] ;  /* 0x00000a1002067981 */ /* 0x000f62000c1e1300 */
[----:B------:R-:W-:-:S03]  /*04f0*/  IMAD R27, R26, 0x2, R19 ;  /* 0x000000021a1b7824 */ /* 0x000fc600078e0213 */
[----:B------:R-:W5:Y:S01]  /*0500*/  LDG.E.S8 R19, desc[UR16][R2.64+0xb] ;  /* 0x00000b1002137981 */ /* 0x000f62000c1e1300 */
[----:B------:R-:W-:-:S03]  /*0510*/  IMAD R28, R25, 0x2, R20 ;  /* 0x00000002191c7824 */ /* 0x000fc600078e0214 */
[----:B------:R-:W5:Y:S01]  /*0520*/  LDG.E.S8 R20, desc[UR16][R4.64+0xb] ;  /* 0x00000b1004147981 */ /* 0x000f62000c1e1300 */
[----:B------:R-:W-:-:S03]  /*0530*/  IMAD.U32 R23, R28, 0x2, R21 ;  /* 0x000000021c177824 */ /* 0x000fc600078e0015 */
[----:B------:R-:W5:Y:S01]  /*0540*/  LDG.E.S8 R21, desc[UR16][R2.64+0xc] ;  /* 0x00000c1002157981 */ /* 0x000f62000c1e1300 */
[----:B------:R-:W-:-:S03]  /*0550*/  IMAD.U32 R27, R27, 0x2, R22 ;  /* 0x000000021b1b7824 */ /* 0x000fc600078e0016 */
[----:B------:R-:W5:Y:S04]  /*0560*/  LDG.E.S8 R22, desc[UR16][R4.64+0xc] ;  /* 0x00000c1004167981 */ /* 0x000f68000c1e1300 */
[----:B------:R-:W5:Y:S01]  /*0570*/  LDG.E.S8 R26, desc[UR16][R4.64+0xd] ;  /* 0x00000d10041a7981 */ /* 0x000f62000c1e1300 */
[----:B------:R-:W-:-:S03]  /*0580*/  IMAD R24, R23, 0x2, R24 ;  /* 0x0000000217187824 */ /* 0x000fc600078e0218 */
[----:B------:R-:W5:Y:S01]  /*0590*/  LDG.E.S8 R25, desc[UR16][R2.64+0xd] ;  /* 0x00000d1002197981 */ /* 0x000f62000c1e1300 */
[----:B------:R-:W-:-:S03]  /*05a0*/  IMAD R27, R27, 0x2, R8 ;  /* 0x000000021b1b7824 */ /* 0x000fc600078e0208 */
[----:B------:R-:W5:Y:S04]  /*05b0*/  LDG.E.S8 R23, desc[UR16][R4.64+0xe] ;  /* 0x00000e1004177981 */ /* 0x000f68000c1e1300 */
[----:B------:R4:W5:Y:S04]  /*05c0*/  LDG.E.S8 R8, desc[UR16][R2.64+0xe] ;  /* 0x00000e1002087981 */ /* 0x000968000c1e1300 */
[----:B------:R-:W5:Y:S01]  /*05d0*/  LDG.E.S8 R28, desc[UR16][R4.64+0xf] ;  /* 0x00000f10041c7981 */ /* 0x000f62000c1e1300 */
[----:B------:R-:W-:Y:S01]  /*05e0*/  LEA R27, R27, R10, 0x1 ;  /* 0x0000000a1b1b7211 */ /* 0x000fe200078e08ff */
[----:B------:R-:W-:-:S04]  /*05f0*/  IMAD.U32 R24, R24, 0x2, R9 ;  /* 0x0000000218187824 */ /* 0x000fc800078e0009 */
[----:B------:R-:W-:Y:S02]  /*0600*/  IMAD R9, R27, 0x2, R12 ;  /* 0x000000021b097824 */ /* 0x000fe400078e020c */
[----:B------:R-:W-:Y:S02]  /*0610*/  IMAD R10, R24, 0x2, R11 ;  /* 0x00000002180a7824 */ /* 0x000fe400078e020b */
[----:B------:R-:W-:Y:S02]  /*0620*/  IMAD.U32 R9, R9, 0x2, R14 ;  /* 0x0000000209097824 */ /* 0x000fe400078e000e */
[----:B------:R-:W-:Y:S02]  /*0630*/  IMAD.U32 R10, R10, 0x2, R13 ;  /* 0x000000020a0a7824 */ /* 0x000fe400078e000d */
[----:B------:R-:W-:Y:S02]  /*0640*/  IMAD R16, R9, 0x2, R16 ;  /* 0x0000000209107824 */ /* 0x000fe400078e0210 */
[----:B------:R-:W-:Y:S01]  /*0650*/  IMAD R15, R10, 0x2, R15 ;  /* 0x000000020a0f7824 */ /* 0x000fe200078e020f */
[----:B------:R-:W-:-:S04]  /*0660*/  UIADD3 UR5, UPT, UPT, UR5, 0x10, URZ ;  /* 0x0000001005057890 */ /* 0x000fc8000fffe0ff */
[----:B------:R-:W-:Y:S01]  /*0670*/  UISETP.NE.AND UP1, UPT, UR5, UR4, UPT ;  /* 0x000000040500728c */ /* 0x000fe2000bf25270 */
[----:B--2---:R-:W-:Y:S02]  /*0680*/  IMAD.U32 R18, R15, 0x2, R18 ;  /* 0x000000020f127824 */ /* 0x004fe400078e0012 */
[----:B---3--:R-:W-:Y:S02]  /*0690*/  IMAD.U32 R17, R16, 0x2, R17 ;  /* 0x0000000210117824 */ /* 0x008fe400078e0011 */
[----:B----4-:R-:W-:Y:S02]  /*06a0*/  IMAD R3, R18, 0x2, R7 ;  /* 0x0000000212037824 */ /* 0x010fe400078e0207 */
[----:B-----5:R-:W-:-:S04]  /*06b0*/  IMAD R2, R17, 0x2, R6 ;  /* 0x0000000211027824 */ /* 0x020fc800078e0206 */
[----:B------:R-:W-:Y:S02]  /*06c0*/  IMAD.U32 R2, R2, 0x2, R19 ;  /* 0x0000000202027824 */ /* 0x000fe400078e0013 */
[----:B------:R-:W-:-:S03]  /*06d0*/  IMAD.U32 R3, R3, 0x2, R20 ;  /* 0x0000000203037824 */ /* 0x000fc600078e0014 */
[----:B------:R-:W-:Y:S01]  /*06e0*/  LEA R2, R2, R21, 0x1 ;  /* 0x0000001502027211 */ /* 0x000fe200078e08ff */
[----:B------:R-:W-:-:S04]  /*06f0*/  IMAD R3, R3, 0x2, R22 ;  /* 0x0000000203037824 */ /* 0x000fc800078e0216 */
[----:B------:R-:W-:Y:S02]  /*0700*/  IMAD.U32 R26, R3, 0x2, R26 ;  /* 0x00000002031a7824 */ /* 0x000fe400078e001a */
[----:B------:R-:W-:Y:S02]  /*0710*/  IMAD.U32 R25, R2, 0x2, R25 ;  /* 0x0000000202197824 */ /* 0x000fe400078e0019 */
[----:B------:R-:W-:Y:S02]  /*0720*/  IMAD R23, R26, 0x2, R23 ;  /* 0x000000021a177824 */ /* 0x000fe400078e0217 */
[----:B------:R-:W-:Y:S02]  /*0730*/  IMAD R8, R25, 0x2, R8 ;  /* 0x0000000219087824 */ /* 0x000fe400078e0208 */
[----:B------:R-:W-:Y:S02]  /*0740*/  IMAD.U32 R7, R23, 0x2, R28 ;  /* 0x0000000217077824 */ /* 0x000fe400078e001c */
[----:B------:R-:W-:Y:S01]  /*0750*/  IMAD.U32 R6, R8, 0x2, R29 ;  /* 0x0000000208067824 */ /* 0x000fe200078e001d */
[----:B------:R-:W-:Y:S06]  /*0760*/  BRA.U UP1, `(.L_x_28) ;  /* 0xfffffff901d47547 */ /* 0x000fec000b83ffff */
.L_x_27:
[----:B------:R-:W-:Y:S05]  /*0770*/  BRA.U !UP0, `(.L_x_26) ;  /* 0x0000000508847547 */ /* 0x000fea000b800000 */
[----:B------:R-:W0:Y:S01]  /*0780*/  LDCU UR9, c[0x0][0x398] ;  /* 0x00007300ff0977ac */ /* 0x000e220008000800 */
[----:B------:R-:W-:Y:S02]  /*0790*/  UISETP.GE.U32.AND UP1, UPT, UR6, 0x8, UPT ;  /* 0x000000080600788c */ /* 0x000fe4000bf26070 */
[----:B0-----:R-:W-:-:S04]  /*07a0*/  ULOP3.LUT UR10, UR9, 0x7, URZ, 0xc0, !UPT ;  /* 0x00000007090a7892 */ /* 0x001fc8000f8ec0ff */
[----:B------:R-:W-:-:S03]  /*07b0*/  UISETP.NE.AND UP0, UPT, UR10, URZ, UPT ;  /* 0x000000ff0a00728c */ /* 0x000fc6000bf05270 */
[----:B------:R-:W-:Y:S08]  /*07c0*/  BRA.U !UP1, `(.L_x_29) ;  /* 0x0000000109a87547 */ /* 0x000ff0000b800000 */
[----:B------:R-:W0:Y:S02]  /*07d0*/  LDCU.128 UR12, c[0x0][0x380] ;  /* 0x00007000ff0c77ac */ /* 0x000e240008000c00 */
[----:B0-----:R-:W-:Y:S02]  /*07e0*/  UIADD3 UR7, UP2, UPT, UR4, UR14, URZ ;  /* 0x0000000e04077290 */ /* 0x001fe4000ff5e0ff */
[----:B------:R-:W-:Y:S02]  /*07f0*/  UIADD3 UR5, UP1, UPT, UR4, UR12, URZ ;  /* 0x0000000c04057290 */ /* 0x000fe4000ff3e0ff */
[----:B------:R-:W-:Y:S02]  /*0800*/  UIADD3.X UR8, UPT, UPT, URZ, UR15, URZ, UP2, !UPT ;  /* 0x0000000fff087290 */ /* 0x000fe400097fe4ff */
[----:B------:R-:W-:Y:S01]  /*0810*/  UIADD3.X UR6, UPT, UPT, URZ, UR13, URZ, UP1, !UPT ;  /* 0x0000000dff067290 */ /* 0x000fe20008ffe4ff */
[----:B------:R-:W-:Y:S02]  /*0820*/  IMAD.U32 R2, RZ, RZ, UR7 ;  /* 0x00000007ff027e24 */ /* 0x000fe4000f8e00ff */
[----:B------:R-:W-:-:S02]  /*0830*/  IMAD.U32 R4, RZ, RZ, UR5 ;  /* 0x00000005ff047e24 */ /* 0x000fc4000f8e00ff */
[----:B------:R-:W-:Y:S02]  /*0840*/  IMAD.U32 R3, RZ, RZ, UR8 ;  /* 0x00000008ff037e24 */ /* 0x000fe4000f8e00ff */
        /* <DEDUP_REMOVED lines=16> */
[----:B------:R0:W5:Y:S01]  /*0950*/  LDG.E.S8 R16, desc[UR16][R2.64+0x7] ;  /* 0x0000071002107981 */ /* 0x000162000c1e1300 */
[----:B------:R-:W-:Y:S01]  /*0960*/  UIADD3 UR4, UPT, UPT, UR4, 0x8, URZ ;  /* 0x0000000804047890 */ /* 0x000fe2000fffe0ff */
[----:B--2---:R-:W-:-:S02]  /*0970*/  IMAD R17, R6, 0x2, R17 ;  /* 0x0000000206117824 */ /* 0x004fc400078e0211 */
[----:B---3--:R-:W-:-:S03]  /*0980*/  IMAD R18, R7, 0x2, R18 ;  /* 0x0000000207127824 */ /* 0x008fc600078e0212 */
[----:B----4-:R-:W-:Y:S01]  /*0990*/  LEA R20, R17, R20, 0x1 ;  /* 0x0000001411147211 */ /* 0x010fe200078e08ff */
[----:B-----5:R-:W-:-:S04]  /*09a0*/  IMAD.U32 R19, R18, 0x2, R19 ;  /* 0x0000000212137824 */ /* 0x020fc800078e0013 */
[----:B------:R-:W-:Y:S02]  /*09b0*/  IMAD R22, R19, 0x2, R22 ;  /* 0x0000000213167824 */ /* 0x000fe400078e0216 */
[----:B------:R-:W-:Y:S02]  /*09c0*/  IMAD R6, R20, 0x2, R21 ;  /* 0x0000000214067824 */ /* 0x000fe400078e0215 */
[----:B------:R-:W-:Y:S02]  /*09d0*/  IMAD.U32 R23, R22, 0x2, R23 ;  /* 0x0000000216177824 */ /* 0x000fe400078e0017 */
[----:B------:R-:W-:Y:S02]  /*09e0*/  IMAD.U32 R6, R6, 0x2, R15 ;  /* 0x0000000206067824 */ /* 0x000fe400078e000f */
[----:B------:R-:W-:Y:S02]  /*09f0*/  IMAD R23, R23, 0x2, R14 ;  /* 0x0000000217177824 */ /* 0x000fe400078e020e */
[----:B------:R-:W-:-:S02]  /*0a00*/  IMAD R13, R6, 0x2, R13 ;  /* 0x00000002060d7824 */ /* 0x000fc400078e020d */
[----:B------:R-:W-:Y:S02]  /*0a10*/  IMAD.U32 R12, R23, 0x2, R12 ;  /* 0x00000002170c7824 */ /* 0x000fe400078e000c */
[----:B0-----:R-:W-:Y:S02]  /*0a20*/  IMAD.U32 R3, R13, 0x2, R10 ;  /* 0x000000020d037824 */ /* 0x001fe400078e000a */
[----:B------:R-:W-:Y:S02]  /*0a30*/  IMAD R12, R12, 0x2, R9 ;  /* 0x000000020c0c7824 */ /* 0x000fe400078e0209 */
[----:B------:R-:W-:Y:S02]  /*0a40*/  IMAD R3, R3, 0x2, R8 ;  /* 0x0000000203037824 */ /* 0x000fe400078e0208 */
[----:B------:R-:W-:Y:S02]  /*0a50*/  IMAD.U32 R7, R12, 0x2, R11 ;  /* 0x000000020c077824 */ /* 0x000fe400078e000b */
[----:B------:R-:W-:-:S07]  /*0a60*/  IMAD.U32 R6, R3, 0x2, R16 ;  /* 0x0000000203067824 */ /* 0x000fce00078e0010 */
.L_x_29:
[----:B------:R-:W-:Y:S05]  /*0a70*/  BRA.U !UP0, `(.L_x_26) ;  /* 0x0000000108c47547 */ /* 0x000fea000b800000 */
[----:B------:R-:W-:Y:S02]  /*0a80*/  UISETP.GE.U32.AND UP1, UPT, UR10, 0x4, UPT ;  /* 0x000000040a00788c */ /* 0x000fe4000bf26070 */
[----:B------:R-:W-:-:S04]  /*0a90*/  ULOP3.LUT UR6, UR9, 0x3, URZ, 0xc0, !UPT ;  /* 0x0000000309067892 */ /* 0x000fc8000f8ec0ff */
        /* <DEDUP_REMOVED lines=8> */
[----:B------:R-:W-:Y:S01]  /*0b20*/  IMAD.U32 R4, RZ, RZ, UR10 ;  /* 0x0000000aff047e24 */ /* 0x000fe2000f8e00ff */
[----:B------:R-:W-:-:S02]  /*0b30*/  MOV R3, UR9 ;  /* 0x0000000900037c02 */ /* 0x000fc40008000f00 */
        /* <DEDUP_REMOVED lines=8> */
[----:B------:R-:W5:Y:S01]  /*0bc0*/  LDG.E.S8 R14, desc[UR16][R4.64+0x3] ;  /* 0x00000310040e7981 */ /* 0x000f62000c1e1300 */
[----:B------:R-:W-:Y:S01]  /*0bd0*/  UIADD3 UR4, UPT, UPT, UR4, 0x4, URZ ;  /* 0x0000000404047890 */ /* 0x000fe2000fffe0ff */
[----:B--2---:R-:W-:-:S02]  /*0be0*/  IMAD R8, R7, 0x2, R8 ;  /* 0x0000000207087824 */ /* 0x004fc400078e0208 */
[----:B---3--:R-:W-:Y:S02]  /*0bf0*/  IMAD R9, R6, 0x2, R9 ;  /* 0x0000000206097824 */ /* 0x008fe400078e0209 */
[----:B----4-:R-:W-:Y:S02]  /*0c00*/  IMAD.U32 R8, R8, 0x2, R11 ;  /* 0x0000000208087824 */ /* 0x010fe400078e000b */
[----:B-----5:R-:W-:Y:S02]  /*0c10*/  IMAD.U32 R9, R9, 0x2, R10 ;  /* 0x0000000209097824 */ /* 0x020fe400078e000a */
[----:B------:R-:W-:Y:S02]  /*0c20*/  IMAD R8, R8, 0x2, R13 ;  /* 0x0000000208087824 */ /* 0x000fe400078e020d */
[----:B------:R-:W-:Y:S02]  /*0c30*/  IMAD R9, R9, 0x2, R12 ;  /* 0x0000000209097824 */ /* 0x000fe400078e020c */
[----:B------:R-:W-:-:S02]  /*0c40*/  IMAD.U32 R7, R8, 0x2, R15 ;  /* 0x0000000208077824 */ /* 0x000fc400078e000f */
[----:B------:R-:W-:-:S07]  /*0c50*/  IMAD.U32 R6, R9, 0x2, R14 ;  /* 0x0000000209067824 */ /* 0x000fce00078e000e */
.L_x_30:
[----:B------:R-:W-:Y:S05]  /*0c60*/  BRA.U !UP0, `(.L_x_26) ;  /* 0x0000000108487547 */ /* 0x000fea000b800000 */
[----:B------:R-:W0:Y:S01]  /*0c70*/  LDCU.128 UR12, c[0x0][0x380] ;  /* 0x00007000ff0c77ac */ /* 0x000e220008000c00 */
[----:B------:R-:W-:-:S05]  /*0c80*/  UMOV UR5, URZ ;  /* 0x000000ff00057c82 */ /* 0x000fca0008000000 */
.L_x_31:
[----:B0-----:R-:W-:Y:S02]  /*0c90*/  UIADD3 UR7, UP1, UPT, UR4, UR14, URZ ;  /* 0x0000000e04077290 */ /* 0x001fe4000ff3e0ff */
[----:B------:R-:W-:Y:S02]  /*0ca0*/  UIADD3 UR9, UP0, UPT, UR4, UR12, URZ ;  /* 0x0000000c04097290 */ /* 0x000fe4000ff1e0ff */
[----:B------:R-:W-:Y:S02]  /*0cb0*/  UIADD3.X UR8, UPT, UPT, URZ, UR15, URZ, UP1, !UPT ;  /* 0x0000000fff087290 */ /* 0x000fe40008ffe4ff */
[----:B------:R-:W-:Y:S01]  /*0cc0*/  UIADD3.X UR10, UPT, UPT, URZ, UR13, URZ, UP0, !UPT ;  /* 0x0000000dff0a7290 */ /* 0x000fe200087fe4ff */
[----:B------:R-:W-:Y:S02]  /*0cd0*/  IMAD.U32 R4, RZ, RZ, UR7 ;  /* 0x00000007ff047e24 */ /* 0x000fe4000f8e00ff */
[----:B------:R-:W-:Y:S01]  /*0ce0*/  IMAD.U32 R2, RZ, RZ, UR9 ;  /* 0x00000009ff027e24 */ /* 0x000fe2000f8e00ff */
[----:B------:R-:W-:-:S02]  /*0cf0*/  MOV R5, UR8 ;  /* 0x0000000800057c02 */ /* 0x000fc40008000f00 */
[----:B------:R-:W-:-:S04]  /*0d00*/  IMAD.U32 R3, RZ, RZ, UR10 ;  /* 0x0000000aff037e24 */ /* 0x000fc8000f8e00ff */
[----:B------:R-:W2:Y:S04]  /*0d10*/  LDG.E.S8 R5, desc[UR16][R4.64] ;  /* 0x0000001004057981 */ /* 0x000ea8000c1e1300 */
[----:B------:R-:W3:Y:S01]  /*0d20*/  LDG.E.S8 R2, desc[UR16][R2.64] ;  /* 0x0000001002027981 */ /* 0x000ee2000c1e1300 */
[----:B------:R-:W-:-:S04]  /*0d30*/  UIADD3 UR5, UPT, UPT, UR5, 0x1, URZ ;  /* 0x0000000105057890 */ /* 0x000fc8000fffe0ff */
[----:B------:R-:W-:Y:S02]  /*0d40*/  UISETP.NE.AND UP0, UPT, UR5, UR6, UPT ;  /* 0x000000060500728c */ /* 0x000fe4000bf05270 */
[----:B------:R-:W-:Y:S01]  /*0d50*/  UIADD3 UR4, UPT, UPT, UR4, 0x1, URZ ;  /* 0x0000000104047890 */ /* 0x000fe2000fffe0ff */
[----:B--2---:R-:W-:Y:S02]  /*0d60*/  IMAD R6, R6, 0x2, R5 ;  /* 0x0000000206067824 */ /* 0x004fe400078e0205 */
[----:B---3--:R-:W-:-:S04]  /*0d70*/  IMAD R7, R7, 0x2, R2 ;  /* 0x0000000207077824 */ /* 0x008fc800078e0202 */
[----:B------:R-:W-:Y:S05]  /*0d80*/  BRA.U UP0, `(.L_x_31) ;  /* 0xfffffffd00c07547 */ /* 0x000fea000b83ffff */
.L_x_26:
[----:B------:R-:W0:Y:S02]  /*0d90*/  LDCU.64 UR4, c[0x0][0x398] ;  /* 0x00007300ff0477ac */ /* 0x000e240008000a00 */
[----:B0-----:R-:W-:-:S05]  /*0da0*/  IMAD.U32 R15, RZ, RZ, UR4 ;  /* 0x00000004ff0f7e24 */ /* 0x001fca000f8e00ff */
[----:B------:R-:W-:-:S04]  /*0db0*/  IADD3 R8, PT, PT, -R15, UR5, RZ ;  /* 0x000000050f087c10 */ /* 0x000fc8000fffe1ff */
[----:B------:R-:W-:-:S13]  /*0dc0*/  ISETP.GE.AND P0, PT, R8, RZ, PT ;  /* 0x000000ff0800720c */ /* 0x000fda0003f06270 */
[----:B------:R-:W-:Y:S05]  /*0dd0*/  @!P0 EXIT ;  /* 0x000000000000894d */ /* 0x000fea0003800000 */
[----:B------:R-:W-:-:S13]  /*0de0*/  ISETP.GE.AND P0, PT, R15, 0x1, PT ;  /* 0x000000010f00780c */ /* 0x000fda0003f06270 */
[----:B------:R-:W-:Y:S05]  /*0df0*/  @!P0 BRA `(.L_x_32) ;  /* 0x0000000c00688947 */ /* 0x000fea0003800000 */
[C---:B------:R-:W-:Y:S01]  /*0e00*/  LOP3.LUT R9, R15.reuse, 0x7ffffff0, RZ, 0xc0, !PT ;  /* 0x7ffffff00f097812 */ /* 0x040fe200078ec0ff */
[----:B------:R-:W-:Y:S01]  /*0e10*/  VIADD R8, R8, 0x1 ;  /* 0x0000000108087836 */ /* 0x000fe20000000000 */
[C---:B------:R-:W-:Y:S01]  /*0e20*/  LOP3.LUT R19, R15.reuse, 0xf, RZ, 0xc0, !PT ;  /* 0x0000000f0f137812 */ /* 0x040fe200078ec0ff */
[----:B------:R-:W-:Y:S01]  /*0e30*/  UMOV UR4, URZ ;  /* 0x000000ff00047c82 */ /* 0x000fe20008000000 */
[C---:B------:R-:W-:Y:S01]  /*0e40*/  LOP3.LUT R20, R15.reuse, 0x7, RZ, 0xc0, !PT ;  /* 0x000000070f147812 */ /* 0x040fe200078ec0ff */
[----:B------:R-:W-:Y:S01]  /*0e50*/  IMAD.MOV R11, RZ, RZ, -R9 ;  /* 0x000000ffff0b7224 */ /* 0x000fe200078e0a09 */
[----:B------:R-:W-:-:S07]  /*0e60*/  LOP3.LUT R10, R15, 0x3, RZ, 0xc0, !PT ;  /* 0x000000030f0a7812 */ /* 0x000fce00078ec0ff */
.L_x_40:
[----:B------:R-:W-:Y:S01]  /*0e70*/  ISETP.NE.AND P0, PT, R7, R6, PT ;  /* 0x000000060700720c */ /* 0x000fe20003f05270 */
[----:B------:R-:W-:-:S12]  /*0e80*/  BSSY.RECONVERGENT B0, `(.L_x_33) ;  /* 0x00000c0000007945 */ /* 0x000fd80003800200 */
[----:B------:R-:W-:Y:S05]  /*0e90*/  @P0 BRA `(.L_x_34) ;  /* 0x0000000800f80947 */ /* 0x000fea0003800000 */
[----:B------:R-:W0:Y:S01]  /*0ea0*/  LDCU UR5, c[0x0][0x398] ;  /* 0x00007300ff0577ac */ /* 0x000e220008000800 */
[----:B------:R-:W-:Y:S02]  /*0eb0*/  VIADD R12, R0, UR4 ;  /* 0x00000004000c7c36 */ /* 0x000fe40008000000 */
        /* <DEDUP_REMOVED lines=11> */
[----:B------:R-:W-:-:S07]  /*0f70*/  MOV R5, UR6 ;  /* 0x0000000600057c02 */ /* 0x000fce0008000f00 */
.L_x_36:
        /* <DEDUP_REMOVED lines=10> */
[----:B------:R-:W5:Y:S04]  /*1020*/  LDG.E.U8 R27, desc[UR16][R4.64+-0x3] ;  /* 0xfffffd10041b7981 */ /* 0x000f68000c1e1100 */
[----:B------:R-:W4:Y:S04]  /*1030*/  LDG.E.U8 R24, desc[UR16][R2.64+-0x4] ;  /* 0xfffffc1002187981 */ /* 0x000f28000c1e1100 */
        /* <DEDUP_REMOVED lines=12> */
[----:B------:R-:W4:Y:S04]  /*1100*/  LDG.E.U8 R26, desc[UR16][R4.64] ;  /* 0x00000010041a7981 */ /* 0x000f28000c1e1100 */
[----:B------:R-:W5:Y:S01]  /*1110*/  LDG.E.U8 R24, desc[UR16][R4.64+0x2] ;  /* 0x0000021004187981 */ /* 0x000f62000c1e1100 */
[----:B------:R-:W-:-:S03]  /*1120*/  ISETP.NE.AND P6, PT, R22, R23, PT ;  /* 0x000000171600720c */ /* 0x000fc60003fc5270 */
[----:B------:R-:W5:Y:S04]  /*1130*/  LDG.E.U8 R22, desc[UR16][R4.64+0x1] ;  /* 0x0000011004167981 */ /* 0x000f68000c1e1100 */
[----:B------:R-:W5:Y:S01]  /*1140*/  LDG.E.U8 R23, desc[UR16][R2.64+0x1] ;  /* 0x0000011002177981 */ /* 0x000f62000c1e1100 */
[----:B--2---:R-:W-:-:S03]  /*1150*/  ISETP.NE.AND P4, PT, R17, R16, PT ;  /* 0x000000101100720c */ /* 0x004fc60003f85270 */
[----:B------:R-:W2:Y:S01]  /*1160*/  LDG.E.U8 R17, desc[UR16][R2.64+0x2] ;  /* 0x0000021002117981 */ /* 0x000ea2000c1e1100 */
[----:B------:R-:W-:-:S03]  /*1170*/  SEL R13, R13, RZ, !P2 ;  /* 0x000000ff0d0d7207 */ /* 0x000fc60005000000 */
[----:B------:R-:W2:Y:S01]  /*1180*/  LDG.E.U8 R16, desc[UR16][R2.64+0x4] ;  /* 0x0000041002107981 */ /* 0x000ea2000c1e1100 */
[----:B---3--:R-:W-:-:S03]  /*1190*/  ISETP.NE.AND P3, PT, R21, R18, PT ;  /* 0x000000121500720c */ /* 0x008fc60003f65270 */
[----:B------:R-:W3:Y:S04]  /*11a0*/  LDG.E.U8 R18, desc[UR16][R4.64+0x3] ;  /* 0x0000031004127981 */ /* 0x000ee8000c1e1100 */
[----:B------:R-:W3:Y:S01]  /*11b0*/  LDG.E.U8 R21, desc[UR16][R2.64+0x3] ;  /* 0x0000031002157981 */ /* 0x000ee2000c1e1100 */
[----:B----4-:R-:W-:Y:S02]  /*11c0*/  ISETP.NE.AND P2, PT, R25, R26, PT ;  /* 0x0000001a1900720c */ /* 0x010fe40003f45270 */
[----:B------:R-:W-:Y:S01]  /*11d0*/  SEL R25, R13, RZ, !P1 ;  /* 0x000000ff0d197207 */ /* 0x000fe20004800000 */
[----:B------:R-:W4:Y:S04]  /*11e0*/  LDG.E.U8 R26, desc[UR16][R4.64+0x8] ;  /* 0x00000810041a7981 */ /* 0x000f28000c1e1100 */
[----:B------:R-:W4:Y:S01]  /*11f0*/  LDG.E.U8 R13, desc[UR16][R4.64+0x4] ;  /* 0x00000410040d7981 */ /* 0x000f22000c1e1100 */
[----:B------:R-:W-:-:S02]  /*1200*/  SEL R25, R25, RZ, !P6 ;  /* 0x000000ff19197207 */ /* 0x000fc40007000000 */
        /* <DEDUP_REMOVED lines=35> */
.L_x_35:
        /* <DEDUP_REMOVED lines=8> */
[----:B0-----:R-:W-:Y:S02]  /*14c0*/  IADD3 R4, P1, PT, R3, UR10, RZ ;  /* 0x0000000a03047c10 */ /* 0x001fe4000ff3e0ff */
        /* <DEDUP_REMOVED lines=36> */
.L_x_38:
        /* <DEDUP_REMOVED lines=19> */
[----:B------:R-:W-:-:S02]  /*1840*/  IADD3 R15, PT, PT, R15, 0x4, RZ ;  /* 0x000000040f0f7810 */ /* 0x000fc40007ffe0ff */
        /* <DEDUP_REMOVED lines=8> */
.L_x_39:
[----:B------:R-:W-:Y:S05]  /*18d0*/  @!P0 BRA `(.L_x_37) ;  /* 0x0000000000548947 */ /* 0x000fea0003800000 */
[----:B------:R-:W0:Y:S01]  /*18e0*/  LDCU.128 UR8, c[0x0][0x380] ;  /* 0x00007000ff0877ac */ /* 0x000e220008000c00 */
[----:B------:R-:W-:Y:S01]  /*18f0*/  IMAD.IADD R3, R12, 0x1, R15 ;  /* 0x000000010c037824 */ /* 0x000fe200078e020f */
        /* <DEDUP_REMOVED lines=19> */
.L_x_37:
[----:B------:R-:W-:-:S13]  /*1a30*/  ISETP.NE.AND P0, PT, R13, RZ, PT ;  /* 0x000000ff0d00720c */ /* 0x000fda0003f05270 */
[----:B------:R-:W0:Y:S01]  /*1a40*/  @P0 LDC.64 R2, c[0x0][0x390] ;  /* 0x0000e400ff020b82 */ /* 0x000e220000000a00 */
[----:B------:R-:W-:Y:S02]  /*1a50*/  @P0 IMAD.MOV.U32 R5, RZ, RZ, 0x1 ;  /* 0x00000001ff050424 */ /* 0x000fe400078e00ff */
[----:B0-----:R-:W-:-:S05]  /*1a60*/  @P0 IMAD.WIDE R12, R12, 0x4, R2 ;  /* 0x000000040c0c0825 */ /* 0x001fca00078e0202 */
[----:B------:R0:W-:Y:S02]  /*1a70*/  @P0 STG.E desc[UR16][R12.64], R5 ;  /* 0x000000050c000986 */ /* 0x0001e4000c101910 */
.L_x_34:
[----:B------:R-:W-:Y:S05]  /*1a80*/  BSYNC.RECONVERGENT B0 ;  /* 0x0000000000007941 */ /* 0x000fea0003800200 */
.L_x_33:
[----:B------:R-:W1:Y:S01]  /*1a90*/  LDCU.64 UR6, c[0x0][0x388] ;  /* 0x00007100ff0677ac */ /* 0x000e620008000a00 */
[----:B------:R-:W-:Y:S01]  /*1aa0*/  VIADD R3, R0, UR4 ;  /* 0x0000000400037c36 */ /* 0x000fe20008000000 */
[----:B------:R-:W2:Y:S04]  /*1ab0*/  LDCU UR5, c[0x0][0x398] ;  /* 0x00007300ff0577ac */ /* 0x000ea80008000800 */
[----:B-1----:R-:W-:-:S04]  /*1ac0*/  IADD3 R2, P0, PT, R3, UR6, RZ ;  /* 0x0000000603027c10 */ /* 0x002fc8000ff1e0ff */
[----:B------:R-:W-:Y:S02]  /*1ad0*/  LEA.HI.X.SX32 R3, R3, UR7, 0x1, P0 ;  /* 0x0000000703037c11 */ /* 0x000fe400080f0eff */
[----:B--2---:R-:W-:-:S05]  /*1ae0*/  IADD3 R4, P0, PT, R2, UR5, RZ ;  /* 0x0000000502047c10 */ /* 0x004fca000ff1e0ff */
[----:B0-----:R-:W-:Y:S02]  /*1af0*/  IMAD.X R5, RZ, RZ, R3, P0 ;  /* 0x000000ffff057224 */ /* 0x001fe400000e0603 */
[----:B------:R-:W2:Y:S04]  /*1b00*/  LDG.E.S8 R3, desc[UR16][R2.64] ;  /* 0x0000001002037981 */ /* 0x000ea8000c1e1300 */
[----:B------:R-:W3:Y:S01]  /*1b10*/  LDG.E.S8 R5, desc[UR16][R4.64] ;  /* 0x0000001004057981 */ /* 0x000ee2000c1e1300 */
[----:B------:R-:W-:Y:S02]  /*1b20*/  UIADD3 UR5, UPT, UPT, UR4, 0x1, URZ ;  /* 0x0000000104057890 */ /* 0x000fe4000fffe0ff */
[----:B------:R-:W-:-:S04]  /*1b30*/  UIADD3 UR6, UPT, UPT, -UR18, URZ, URZ ;  /* 0x000000ff12067290 */ /* 0x000fc8000fffe1ff */
[----:B------:R-:W-:Y:S02]  /*1b40*/  ISETP.NE.AND P0, PT, R8, UR5, PT ;  /* 0x0000000508007c0c */ /* 0x000fe4000bf05270 */
[----:B--2---:R-:W-:-:S04]  /*1b50*/  IMAD R6, R3, UR6, R6 ;  /* 0x0000000603067c24 */ /* 0x004fc8000f8e0206 */
[----:B---3--:R-:W-:-:S07]  /*1b60*/  IMAD R6, R6, 0x2, R5 ;  /* 0x0000000206067824 */ /* 0x008fce00078e0205 */
[----:B------:R-:W-:Y:S05]  /*1b70*/  @!P0 EXIT ;  /* 0x000000000000894d */ /* 0x000fea0003800000 */
[----:B------:R-:W-:Y:S01]  /*1b80*/  UMOV UR4, UR5 ;  /* 0x0000000500047c82 */ /* 0x000fe20008000000 */
[----:B------:R-:W-:Y:S05]  /*1b90*/  BRA `(.L_x_40) ;  /* 0xfffffff000b47947 */ /* 0x000fea000383ffff */
.L_x_32:
[C---:B------:R-:W-:Y:S01]  /*1ba0*/  ISETP.GE.U32.AND P1, PT, R8.reuse, 0x3, PT ;  /* 0x000000030800780c */ /* 0x040fe20003f26070 */
[----:B------:R-:W-:Y:S02]  /*1bb0*/  VIADD R4, R8, 0x1 ;  /* 0x0000000108047836 */ /* 0x000fe40000000000 */
[----:B------:R-:W-:-:S03]  /*1bc0*/  IMAD.MOV.U32 R13, RZ, RZ, RZ ;  /* 0x000000ffff0d7224 */ /* 0x000fc600078e00ff */
[----:B------:R-:W-:-:S04]  /*1bd0*/  LOP3.LUT R16, R4, 0x3, RZ, 0xc0, !PT ;  /* 0x0000000304107812 */ /* 0x000fc800078ec0ff */
[----:B------:R-:W-:-:S03]  /*1be0*/  ISETP.NE.AND P0, PT, R16, RZ, PT ;  /* 0x000000ff1000720c */ /* 0x000fc60003f05270 */
[----:B------:R-:W-:Y:S10]  /*1bf0*/  @!P1 BRA `(.L_x_41) ;  /* 0x0000000000b49947 */ /* 0x000ff40003800000 */
[----:B------:R-:W0:Y:S01]  /*1c00*/  LDC R12, c[0x0][0x398] ;  /* 0x0000e600ff0c7b82 */ /* 0x000e220000000800 */
[----:B------:R-:W-:Y:S01]  /*1c10*/  LOP3.LUT R13, R4, 0xfffffffc, RZ, 0xc0, !PT ;  /* 0xfffffffc040d7812 */ /* 0x000fe200078ec0ff */
[----:B------:R-:W1:Y:S01]  /*1c20*/  LDCU.64 UR6, c[0x0][0x388] ;  /* 0x00007100ff0677ac */ /* 0x000e620008000a00 */
[----:B------:R-:W-:Y:S01]  /*1c30*/  SHF.R.S32.HI R17, RZ, 0x1f, R15 ;  /* 0x0000001fff117819 */ /* 0x000fe2000001140f */
[----:B------:R-:W-:-:S04]  /*1c40*/  UMOV UR4, URZ ;  /* 0x000000ff00047c82 */ /* 0x000fc80008000000 */
[----:B------:R-:W2:Y:S02]  /*1c50*/  LDC.64 R2, c[0x0][0x390] ;  /* 0x0000e400ff027b82 */ /* 0x000ea40000000a00 */
.L_x_42:
[----:B------:R-:W-:Y:S01]  /*1c60*/  ISETP.NE.AND P1, PT, R7, R6, PT ;  /* 0x000000060700720c */ /* 0x000fe20003f25270 */
[----:B------:R-:W-:Y:S02]  /*1c70*/  VIADD R9, R0, UR4 ;  /* 0x0000000400097c36 */ /* 0x000fe40008000000 */
[----:B0-----:R-:W-:Y:S02]  /*1c80*/  IMAD.MOV.U32 R15, RZ, RZ, R12 ;  /* 0x000000ffff0f7224 */ /* 0x001fe400078e000c */
[C---:B--2---:R-:W-:Y:S01]  /*1c90*/  IMAD.WIDE R4, R9.reuse, 0x4, R2 ;  /* 0x0000000409047825 */ /* 0x044fe200078e0202 */
[----:B-1----:R-:W-:-:S04]  /*1ca0*/  IADD3 R10, P2, PT, R9, UR6, RZ ;  /* 0x00000006090a7c10 */ /* 0x002fc8000ff5e0ff */
[----:B------:R-:W-:Y:S02]  /*1cb0*/  LEA.HI.X.SX32 R11, R9, UR7, 0x1, P2 ;  /* 0x00000007090b7c11 */ /* 0x000fe400090f0eff */
[----:B------:R-:W-:Y:S01]  /*1cc0*/  IADD3 R8, P2, PT, R10, R15, RZ ;  /* 0x0000000f0a087210 */ /* 0x000fe20007f5e0ff */
[----:B------:R-:W-:-:S04]  /*1cd0*/  @!P1 IMAD.MOV.U32 R21, RZ, RZ, 0x1 ;  /* 0x00000001ff159424 */ /* 0x000fc800078e00ff */
[----:B------:R-:W-:Y:S01]  /*1ce0*/  IMAD.X R9, R17, 0x1, R11, P2 ;  /* 0x0000000111097824 */ /* 0x000fe200010e060b */
[----:B------:R0:W-:Y:S04]  /*1cf0*/  @!P1 STG.E desc[UR16][R4.64], R21 ;  /* 0x0000001504009986 */ /* 0x0001e8000c101910 */
[----:B------:R-:W2:Y:S04]  /*1d00*/  LDG.E.S8 R19, desc[UR16][R10.64] ;  /* 0x000000100a137981 */ /* 0x000ea8000c1e1300 */
[----:B------:R-:W3:Y:S01]  /*1d10*/  LDG.E.S8 R14, desc[UR16][R8.64] ;  /* 0x00000010080e7981 */ /* 0x000ee2000c1e1300 */
[----:B------:R-:W-:-:S06]  /*1d20*/  UIADD3 UR5, UPT, UPT, -UR18, URZ, URZ ;  /* 0x000000ff12057290 */ /* 0x000fcc000fffe1ff */
[----:B--2---:R-:W-:-:S05]  /*1d30*/  IMAD R19, R19, UR5, R6 ;  /* 0x0000000513137c24 */ /* 0x004fca000f8e0206 */
[----:B---3--:R-:W-:-:S04]  /*1d40*/  LEA R14, R19, R14, 0x1 ;  /* 0x0000000e130e7211 */ /* 0x008fc800078e08ff */
        /* <DEDUP_REMOVED lines=11> */
[----:B------:R-:W4:Y:S01]  /*1e00*/  LDG.E.S8 R19, desc[UR16][R8.64+0x2] ;  /* 0x0000021008137981 */ /* 0x000f22000c1e1300 */
[----:B--2---:R-:W-:-:S04]  /*1e10*/  IMAD R6, R6, UR5, R14 ;  /* 0x0000000506067c24 */ /* 0x004fc8000f8e020e */
[----:B----4-:R-:W-:-:S05]  /*1e20*/  IMAD R14, R6, 0x2, R19 ;  /* 0x00000002060e7824 */ /* 0x010fca00078e0213 */
[----:B------:R-:W-:-:S13]  /*1e30*/  ISETP.NE.AND P1, PT, R7, R14, PT ;  /* 0x0000000e0700720c */ /* 0x000fda0003f25270 */
[----:B-1----:R-:W-:-:S05]  /*1e40*/  @!P1 IMAD.MOV.U32 R23, RZ, RZ, 0x1 ;  /* 0x00000001ff179424 */ /* 0x002fca00078e00ff */
[----:B------:R3:W-:Y:S04]  /*1e50*/  @!P1 STG.E desc[UR16][R4.64+0xc], R23 ;  /* 0x00000c1704009986 */ /* 0x0007e8000c101910 */
[----:B------:R-:W2:Y:S04]  /*1e60*/  LDG.E.S8 R6, desc[UR16][R10.64+0x3] ;  /* 0x000003100a067981 */ /* 0x000ea8000c1e1300 */
[----:B------:R-:W4:Y:S01]  /*1e70*/  LDG.E.S8 R19, desc[UR16][R8.64+0x3] ;  /* 0x0000031008137981 */ /* 0x000f22000c1e1300 */
[----:B------:R-:W-:-:S06]  /*1e80*/  UIADD3 UR4, UPT, UPT, UR4, 0x4, URZ ;  /* 0x0000000404047890 */ /* 0x000fcc000fffe0ff */
[----:B------:R-:W-:Y:S01]  /*1e90*/  ISETP.NE.AND P1, PT, R13, UR4, PT ;  /* 0x000000040d007c0c */ /* 0x000fe2000bf25270 */
[----:B--2---:R-:W-:-:S04]  /*1ea0*/  IMAD R6, R6, UR5, R14 ;  /* 0x0000000506067c24 */ /* 0x004fc8000f8e020e */
[----:B----4-:R-:W-:-:S08]  /*1eb0*/  IMAD R6, R6, 0x2, R19 ;  /* 0x0000000206067824 */ /* 0x010fd000078e0213 */
[----:B---3--:R-:W-:Y:S05]  /*1ec0*/  @P1 BRA `(.L_x_42) ;  /* 0xfffffffc00641947 */ /* 0x008fea000383ffff */
.L_x_41:
[----:B------:R-:W-:Y:S05]  /*1ed0*/  @!P0 EXIT ;  /* 0x000000000000894d */ /* 0x000fea0003800000 */
[----:B------:R-:W-:Y:S01]  /*1ee0*/  SHF.R.S32.HI R15, RZ, 0x1f, R15 ;  /* 0x0000001fff0f7819 */ /* 0x000fe2000001140f */
[----:B------:R-:W0:Y:S01]  /*1ef0*/  LDCU UR8, c[0x0][0x398] ;  /* 0x00007300ff0877ac */ /* 0x000e220008000800 */
[----:B------:R-:W1:Y:S01]  /*1f00*/  LDCU.64 UR6, c[0x0][0x388] ;  /* 0x00007100ff0677ac */ /* 0x000e620008000a00 */
[----:B------:R-:W-:-:S05]  /*1f10*/  UMOV UR4, URZ ;  /* 0x000000ff00047c82 */ /* 0x000fca0008000000 */
.L_x_43:
[----:B------:R-:W-:Y:S01]  /*1f20*/  ISETP.NE.AND P0, PT, R7, R6, PT ;  /* 0x000000060700720c */ /* 0x000fe20003f05270 */
[----:B------:R-:W-:-:S05]  /*1f30*/  IMAD.IADD R5, R0, 0x1, R13 ;  /* 0x0000000100057824 */ /* 0x000fca00078e020d */
[----:B-1----:R-:W-:-:S07]  /*1f40*/  IADD3 R4, P1, PT, R5, UR6, RZ ;  /* 0x0000000605047c10 */ /* 0x002fce000ff3e0ff */
[----:B------:R-:W1:Y:S01]  /*1f50*/  @!P0 LDC.64 R2, c[0x0][0x390] ;  /* 0x0000e400ff028b82 */ /* 0x000e620000000a00 */
[----:B------:R-:W-:Y:S02]  /*1f60*/  @!P0 IMAD.MOV.U32 R11, RZ, RZ, 0x1 ;  /* 0x00000001ff0b8424 */ /* 0x000fe400078e00ff */
[C---:B-1----:R-:W-:Y:S01]  /*1f70*/  @!P0 IMAD.WIDE R2, R5.reuse, 0x4, R2 ;  /* 0x0000000405028825 */ /* 0x042fe200078e0202 */
[----:B------:R-:W-:Y:S02]  /*1f80*/  LEA.HI.X.SX32 R5, R5, UR7, 0x1, P1 ;  /* 0x0000000705057c11 */ /* 0x000fe400088f0eff */
[----:B0-----:R-:W-:Y:S02]  /*1f90*/  IADD3 R8, P1, PT, R4, UR8, RZ ;  /* 0x0000000804087c10 */ /* 0x001fe4000ff3e0ff */
[----:B------:R2:W-:Y:S03]  /*1fa0*/  @!P0 STG.E desc[UR16][R2.64], R11 ;  /* 0x0000000b02008986 */ /* 0x0005e6000c101910 */
[----:B------:R-:W-:-:S02]  /*1fb0*/  IMAD.X R9, R15, 0x1, R5, P1 ;  /* 0x000000010f097824 */ /* 0x000fc400008e0605 */
[----:B------:R-:W3:Y:S04]  /*1fc0*/  LDG.E.S8 R5, desc[UR16][R4.64] ;  /* 0x0000001004057981 */ /* 0x000ee8000c1e1300 */
[----:B------:R-:W4:Y:S01]  /*1fd0*/  LDG.E.S8 R9, desc[UR16][R8.64] ;  /* 0x0000001008097981 */ /* 0x000f22000c1e1300 */
[----:B------:R-:W-:Y:S01]  /*1fe0*/  UIADD3 UR4, UPT, UPT, UR4, 0x1, URZ ;  /* 0x0000000104047890 */ /* 0x000fe2000fffe0ff */
[----:B------:R-:W-:Y:S01]  /*1ff0*/  VIADD R13, R13, 0x1 ;  /* 0x000000010d0d7836 */ /* 0x000fe20000000000 */
[----:B------:R-:W-:-:S04]  /*2000*/  UIADD3 UR5, UPT, UPT, -UR18, URZ, URZ ;  /* 0x000000ff12057290 */ /* 0x000fc8000fffe1ff */
[----:B------:R-:W-:Y:S02]  /*2010*/  ISETP.NE.AND P0, PT, R16, UR4, PT ;  /* 0x0000000410007c0c */ /* 0x000fe4000bf05270 */
[----:B---3--:R-:W-:-:S04]  /*2020*/  IMAD R6, R5, UR5, R6 ;  /* 0x0000000505067c24 */ /* 0x008fc8000f8e0206 */
[----:B----4-:R-:W-:-:S07]  /*2030*/  IMAD R6, R6, 0x2, R9 ;  /* 0x0000000206067824 */ /* 0x010fce00078e0209 */
[----:B--2---:R-:W-:Y:S05]  /*2040*/  @P0 BRA `(.L_x_43) ;  /* 0xfffffffc00b40947 */ /* 0x004fea000383ffff */
[----:B------:R-:W-:Y:S05]  /*2050*/  EXIT ;  /* 0x000000000000794d */ /* 0x000fea0003800000 */
.L_x_44:
        /* <DEDUP_REMOVED lines=10> */
.L_x_110:


//--------------------- .text._Z7slicesoPcS_PiiijPji --------------------------
	.section	.text._Z7slicesoPcS_PiiijPji,"ax",@progbits
	.align	128
        .global         _Z7slicesoPcS_PiiijPji
        .type           _Z7slicesoPcS_PiiijPji,@function
        .size           _Z7slicesoPcS_PiiijPji,(.L_x_111 - _Z7slicesoPcS_PiiijPji)
        .other          _Z7slicesoPcS_PiiijPji,@"STO_CUDA_ENTRY STV_DEFAULT"
_Z7slicesoPcS_PiiijPji:
.text._Z7slicesoPcS_PiiijPji:
[----:B------:R-:W-:Y:S01]  /*0000*/  LDC R1, c[0x0][0x37c] ;  /* 0x0000df00ff017b82 */ /* 0x000fe20000000800 */
[----:B------:R-:W0:Y:S07]  /*0010*/  S2R R0, SR_TID.X ;  /* 0x0000000000007919 */ /* 0x000e2e0000002100 */
[----:B------:R-:W0:Y:S01]  /*0020*/  S2UR UR4, SR_CTAID.X ;  /* 0x00000000000479c3 */ /* 0x000e220000002500 */
[----:B------:R-:W1:Y:S07]  /*0030*/  LDCU UR5, c[0x0][0x3b0] ;  /* 0x00007600ff0577ac */ /* 0x000e6e0008000800 */
[----:B------:R-:W0:Y:S08]  /*0040*/  LDC R5, c[0x0][0x360] ;  /* 0x0000d800ff057b82 */ /* 0x000e300000000800 */
[----:B------:R-:W2:Y:S01]  /*0050*/  LDC.64 R2, c[0x0][0x398] ;  /* 0x0000e600ff027b82 */ /* 0x000ea20000000a00 */
[----:B0-----:R-:W-:-:S04]  /*0060*/  IMAD R0, R5, UR4, R0 ;  /* 0x0000000405007c24 */ /* 0x001fc8000f8e0200 */
[----:B-1----:R-:W-:-:S05]  /*0070*/  IMAD R5, R0, UR5, RZ ;  /* 0x0000000500057c24 */ /* 0x002fca000f8e02ff */
[----:B--2---:R-:W-:-:S04]  /*0080*/  IADD3 R0, PT, PT, R5, UR5, R2 ;  /* 0x0000000505007c10 */ /* 0x004fc8000fffe002 */
[----:B------:R-:W-:-:S04]  /*0090*/  VIADDMNMX R0, R0, 0xffffffff, R3, PT ;  /* 0xffffffff00007846 */ /* 0x000fc80003800103 */
[----:B------:R-:W-:-:S13]  /*00a0*/  ISETP.GT.AND P0, PT, R0, R5, PT ;  /* 0x000000050000720c */ /* 0x000fda0003f04270 */
[----:B------:R-:W-:Y:S05]  /*00b0*/  @!P0 EXIT ;  /* 0x000000000000894d */ /* 0x000fea0003800000 */
[----:B------:R-:W-:Y:S01]  /*00c0*/  IMAD.MOV.U32 R3, RZ, RZ, R5 ;  /* 0x000000ffff037224 */ /* 0x000fe200078e0005 */
[----:B------:R-:W0:Y:S01]  /*00d0*/  LDCU.64 UR6, c[0x0][0x358] ;  /* 0x00006b00ff0677ac */ /* 0x000e220008000a00 */
[----:B------:R-:W-:Y:S01]  /*00e0*/  BSSY.RECONVERGENT B0, `(.L_x_45) ;  /* 0x0000039000007945 */ /* 0x000fe20003800200 */
[----:B------:R-:W-:Y:S02]  /*00f0*/  MOV R12, 0xffffffff ;  /* 0xffffffff000c7802 */ /* 0x000fe40000000f00 */
[C---:B------:R-:W-:Y:S01]  /*0100*/  VIADDMNMX R0, R3.reuse, 0x1, R0, !PT ;  /* 0x0000000103007846 */ /* 0x040fe20007800100 */
[----:B------:R-:W1:Y:S04]  /*0110*/  LDCU UR8, c[0x0][0x3a0] ;  /* 0x00007400ff0877ac */ /* 0x000e680008000800 */
[----:B------:R-:W-:Y:S01]  /*0120*/  IMAD.IADD R4, R3, 0x1, -R0 ;  /* 0x0000000103047824 */ /* 0x000fe200078e0a00 */
[----:B------:R-:W2:Y:S01]  /*0130*/  LDCU.64 UR4, c[0x0][0x388] ;  /* 0x00007100ff0477ac */ /* 0x000ea20008000a00 */
[----:B------:R-:W-:-:S03]  /*0140*/  IMAD.IADD R8, R0, 0x1, -R3 ;  /* 0x0000000100087824 */ /* 0x000fc600078e0a03 */
[----:B------:R-:W-:Y:S02]  /*0150*/  ISETP.GT.U32.AND P1, PT, R4, -0x4, PT ;  /* 0xfffffffc0400780c */ /* 0x000fe40003f24070 */
[----:B------:R-:W-:-:S04]  /*0160*/  LOP3.LUT R0, R8, 0x3, RZ, 0xc0, !PT ;  /* 0x0000000308007812 */ /* 0x000fc800078ec0ff */
[----:B------:R-:W-:-:S07]  /*0170*/  ISETP.NE.AND P0, PT, R0, RZ, PT ;  /* 0x000000ff0000720c */ /* 0x000fce0003f05270 */
[----:B01----:R-:W-:Y:S06]  /*0180*/  @P1 BRA `(.L_x_46) ;  /* 0x0000000000b81947 */ /* 0x003fec0003800000 */
[----:B------:R-:W0:Y:S01]  /*0190*/  LDC.64 R4, c[0x0][0x3a8] ;  /* 0x0000ea00ff047b82 */ /* 0x000e220000000a00 */
[----:B------:R-:W-:Y:S01]  /*01a0*/  LOP3.LUT R8, R8, 0xfffffffc, RZ, 0xc0, !PT ;  /* 0xfffffffc08087812 */ /* 0x000fe200078ec0ff */
[----:B------:R-:W-:Y:S02]  /*01b0*/  IMAD.IADD R13, R3, 0x1, -R2 ;  /* 0x00000001030d7824 */ /* 0x000fe400078e0a02 */
[----:B------:R-:W-:Y:S02]  /*01c0*/  IMAD.MOV.U32 R12, RZ, RZ, -0x1 ;  /* 0xffffffffff0c7424 */ /* 0x000fe400078e00ff */
[----:B------:R-:W-:Y:S02]  /*01d0*/  IMAD.MOV R2, RZ, RZ, -R8 ;  /* 0x000000ffff027224 */ /* 0x000fe400078e0a08 */
[----:B------:R-:W1:Y:S05]  /*01e0*/  LDC.64 R6, c[0x0][0x390] ;  /* 0x0000e400ff067b82 */ /* 0x000e6a0000000a00 */
.L_x_47:
[----:B--2---:R-:W-:-:S04]  /*01f0*/  IADD3 R8, P1, PT, R3, UR4, RZ ;  /* 0x0000000403087c10 */ /* 0x004fc8000ff3e0ff */
[----:B------:R-:W-:-:S05]  /*0200*/  LEA.HI.X.SX32 R9, R3, UR5, 0x1, P1 ;  /* 0x0000000503097c11 */ /* 0x000fca00088f0eff */
[----:B------:R-:W0:Y:S02]  /*0210*/  LDG.E.S8 R15, desc[UR6][R8.64] ;  /* 0x00000006080f7981 */ /* 0x000e24000c1e1300 */
[----:B0-----:R-:W-:-:S06]  /*0220*/  IMAD.WIDE R14, R15, 0x4, R4 ;  /* 0x000000040f0e7825 */ /* 0x001fcc00078e0204 */
[----:B------:R-:W2:Y:S01]  /*0230*/  LDG.E R15, desc[UR6][R14.64] ;  /* 0x000000060e0f7981 */ /* 0x000ea2000c1e1900 */
[----:B------:R-:W-:Y:S01]  /*0240*/  SHF.L.U32 R12, R12, 0x1, RZ ;  /* 0x000000010c0c7819 */ /* 0x000fe200000006ff */
[----:B-1----:R-:W-:-:S03]  /*0250*/  IMAD.WIDE R10, R13, 0x4, R6 ;  /* 0x000000040d0a7825 */ /* 0x002fc600078e0206 */
[----:B--2---:R-:W-:-:S04]  /*0260*/  LOP3.LUT R12, R15, R12, RZ, 0xfc, !PT ;  /* 0x0000000c0f0c7212 */ /* 0x004fc800078efcff */
[----:B------:R-:W-:-:S13]  /*0270*/  ISETP.GE.U32.AND P1, PT, R12, UR8, PT ;  /* 0x000000080c007c0c */ /* 0x000fda000bf26070 */
[----:B------:R-:W-:-:S05]  /*0280*/  @!P1 IMAD.MOV.U32 R19, RZ, RZ, 0x1 ;  /* 0x00000001ff139424 */ /* 0x000fca00078e00ff */
[----:B------:R0:W-:Y:S04]  /*0290*/  @!P1 STG.E desc[UR6][R10.64+0x4], R19 ;  /* 0x000004130a009986 */ /* 0x0001e8000c101906 */
[----:B------:R-:W2:Y:S02]  /*02a0*/  LDG.E.S8 R17, desc[UR6][R8.64+0x1] ;  /* 0x0000010608117981 */ /* 0x000ea4000c1e1300 */
[----:B--2---:R-:W-:-:S06]  /*02b0*/  IMAD.WIDE R16, R17, 0x4, R4 ;  /* 0x0000000411107825 */ /* 0x004fcc00078e0204 */
[----:B------:R-:W2:Y:S01]  /*02c0*/  LDG.E R17, desc[UR6][R16.64] ;  /* 0x0000000610117981 */ /* 0x000ea2000c1e1900 */
[----:B------:R-:W-:-:S05]  /*02d0*/  IMAD.SHL.U32 R12, R12, 0x2, RZ ;  /* 0x000000020c0c7824 */ /* 0x000fca00078e00ff */
[----:B--2---:R-:W-:-:S04]  /*02e0*/  LOP3.LUT R12, R17, R12, RZ, 0xfc, !PT ;  /* 0x0000000c110c7212 */ /* 0x004fc800078efcff */
[----:B------:R-:W-:-:S13]  /*02f0*/  ISETP.GE.U32.AND P1, PT, R12, UR8, PT ;  /* 0x000000080c007c0c */ /* 0x000fda000bf26070 */
[----:B------:R-:W-:-:S05]  /*0300*/  @!P1 IMAD.MOV.U32 R21, RZ, RZ, 0x1 ;  /* 0x00000001ff159424 */ /* 0x000fca00078e00ff */
[----:B------:R3:W-:Y:S04]  /*0310*/  @!P1 STG.E desc[UR6][R10.64+0x8], R21 ;  /* 0x000008150a009986 */ /* 0x0007e8000c101906 */
[----:B------:R-:W2:Y:S02]  /*0320*/  LDG.E.S8 R15, desc[UR6][R8.64+0x2] ;  /* 0x00000206080f7981 */ /* 0x000ea4000c1e1300 */
[----:B--2---:R-:W-:-:S06]  /*0330*/  IMAD.WIDE R14, R15, 0x4, R4 ;  /* 0x000000040f0e7825 */ /* 0x004fcc00078e0204 */
[----:B------:R-:W2:Y:S01]  /*0340*/  LDG.E R15, desc[UR6][R14.64] ;  /* 0x000000060e0f7981 */ /* 0x000ea2000c1e1900 */
[----:B------:R-:W-:-:S04]  /*0350*/  SHF.L.U32 R12, R12, 0x1, RZ ;  /* 0x000000010c0c7819 */ /* 0x000fc800000006ff */
[----:B--2---:R-:W-:-:S04]  /*0360*/  LOP3.LUT R12, R15, R12, RZ, 0xfc, !PT ;  /* 0x0000000c0f0c7212 */ /* 0x004fc800078efcff */
[----:B------:R-:W-:-:S13]  /*0370*/  ISETP.GE.U32.AND P1, PT, R12, UR8, PT ;  /* 0x000000080c007c0c */ /* 0x000fda000bf26070 */
[----:B0-----:R-:W-:-:S05]  /*0380*/  @!P1 IMAD.MOV.U32 R19, RZ, RZ, 0x1 ;  /* 0x00000001ff139424 */ /* 0x001fca00078e00ff */
[----:B------:R3:W-:Y:S04]  /*0390*/  @!P1 STG.E desc[UR6][R10.64+0xc], R19 ;  /* 0x00000c130a009986 */ /* 0x0007e8000c101906 */
[----:B------:R-:W2:Y:S02]  /*03a0*/  LDG.E.S8 R17, desc[UR6][R8.64+0x3] ;  /* 0x0000030608117981 */ /* 0x000ea4000c1e1300 */
[----:B--2---:R-:W-:-:S06]  /*03b0*/  IMAD.WIDE R16, R17, 0x4, R4 ;  /* 0x0000000411107825 */ /* 0x004fcc00078e0204 */
[----:B------:R-:W2:Y:S01]  /*03c0*/  LDG.E R17, desc[UR6][R16.64] ;  /* 0x0000000610117981 */ /* 0x000ea2000c1e1900 */
[----:B------:R-:W-:Y:S01]  /*03d0*/  IMAD.SHL.U32 R12, R12, 0x2, RZ ;  /* 0x000000020c0c7824 */ /* 0x000fe200078e00ff */
[----:B------:R-:W-:Y:S01]  /*03e0*/  IADD3 R2, PT, PT, R2, 0x4, RZ ;  /* 0x0000000402027810 */ /* 0x000fe20007ffe0ff */
[----:B------:R-:W-:Y:S02]  /*03f0*/  VIADD R13, R13, 0x4 ;  /* 0x000000040d0d7836 */ /* 0x000fe40000000000 */
[----:B------:R-:W-:Y:S01]  /*0400*/  VIADD R3, R3, 0x4 ;  /* 0x0000000403037836 */ /* 0x000fe20000000000 */
[----:B--2---:R-:W-:-:S04]  /*0410*/  LOP3.LUT R12, R17, R12, RZ, 0xfc, !PT ;  /* 0x0000000c110c7212 */ /* 0x004fc800078efcff */
[----:B------:R-:W-:-:S13]  /*0420*/  ISETP.GE.U32.AND P1, PT, R12, UR8, PT ;  /* 0x000000080c007c0c */ /* 0x000fda000bf26070 */
[----:B------:R-:W-:-:S05]  /*0430*/  @!P1 IMAD.MOV.U32 R15, RZ, RZ, 0x1 ;  /* 0x00000001ff0f9424 */ /* 0x000fca00078e00ff */
[----:B------:R3:W-:Y:S01]  /*0440*/  @!P1 STG.E desc[UR6][R10.64+0x10], R15 ;  /* 0x0000100f0a009986 */ /* 0x0007e2000c101906 */
[----:B------:R-:W-:-:S13]  /*0450*/  ISETP.NE.AND P1, PT, R2, RZ, PT ;  /* 0x000000ff0200720c */ /* 0x000fda0003f25270 */
[----:B---3--:R-:W-:Y:S05]  /*0460*/  @P1 BRA `(.L_x_47) ;  /* 0xfffffffc00601947 */ /* 0x008fea000383ffff */
.L_x_46:
[----:B--2---:R-:W-:Y:S05]  /*0470*/  BSYNC.RECONVERGENT B0 ;  /* 0x0000000000007941 */ /* 0x004fea0003800200 */
.L_x_45:
[----:B------:R-:W-:Y:S05]  /*0480*/  @!P0 EXIT ;  /* 0x000000000000894d */ /* 0x000fea0003800000 */
[----:B------:R-:W0:Y:S01]  /*0490*/  LDC.64 R10, c[0x0][0x3a8] ;  /* 0x0000ea00ff0a7b82 */ /* 0x000e220000000a00 */
[----:B------:R-:W1:Y:S01]  /*04a0*/  LDCU.64 UR4, c[0x0][0x390] ;  /* 0x00007200ff0477ac */ /* 0x000e620008000a00 */
[----:B------:R-:W-:Y:S01]  /*04b0*/  IMAD.MOV R0, RZ, RZ, -R0 ;  /* 0x000000ffff007224 */ /* 0x000fe200078e0a00 */
[----:B------:R-:W2:Y:S01]  /*04c0*/  LDCU UR8, c[0x0][0x398] ;  /* 0x00007300ff0877ac */ /* 0x000ea20008000800 */
[----:B------:R-:W3:Y:S01]  /*04d0*/  LDCU UR9, c[0x0][0x3a0] ;  /* 0x00007400ff0977ac */ /* 0x000ee20008000800 */
[----:B------:R-:W4:Y:S01]  /*04e0*/  LDCU.64 UR10, c[0x0][0x388] ;  /* 0x00007100ff0a77ac */ /* 0x000f220008000a00 */
[----:B-1----:R-:W-:Y:S01]  /*04f0*/  UIADD3 UR4, UP0, UPT, UR4, 0x4, URZ ;  /* 0x0000000404047890 */ /* 0x002fe2000ff1e0ff */
[----:B--2---:R-:W-:-:S03]  /*0500*/  IADD3 R13, PT, PT, R3, -UR8, RZ ;  /* 0x80000008030d7c10 */ /* 0x004fc6000fffe0ff */
[----:B---34-:R-:W-:-:S12]  /*0510*/  UIADD3.X UR5, UPT, UPT, URZ, UR5, URZ, UP0, !UPT ;  /* 0x00000005ff057290 */ /* 0x018fd800087fe4ff */
.L_x_48:
[----:B------:R-:W-:-:S04]  /*0520*/  IADD3 R8, P0, PT, R3, UR10, RZ ;  /* 0x0000000a03087c10 */ /* 0x000fc8000ff1e0ff */
[----:B------:R-:W-:-:S05]  /*0530*/  LEA.HI.X.SX32 R9, R3, UR11, 0x1, P0 ;  /* 0x0000000b03097c11 */ /* 0x000fca00080f0eff */
[----:B------:R-:W0:Y:S02]  /*0540*/  LDG.E.S8 R5, desc[UR6][R8.64] ;  /* 0x0000000608057981 */ /* 0x000e24000c1e1300 */
[----:B0-----:R-:W-:-:S06]  /*0550*/  IMAD.WIDE R4, R5, 0x4, R10 ;  /* 0x0000000405047825 */ /* 0x001fcc00078e020a */
[----:B------:R-:W2:Y:S01]  /*0560*/  LDG.E R4, desc[UR6][R4.64] ;  /* 0x0000000604047981 */ /* 0x000ea2000c1e1900 */
[----:B------:R-:W-:Y:S01]  /*0570*/  IMAD.SHL.U32 R7, R12, 0x2, RZ ;  /* 0x000000020c077824 */ /* 0x000fe200078e00ff */
[----:B------:R-:W-:Y:S01]  /*0580*/  IADD3 R3, PT, PT, R3, 0x1, RZ ;  /* 0x0000000103037810 */ /* 0x000fe20007ffe0ff */
[----:B------:R-:W-:Y:S02]  /*0590*/  IMAD.U32 R6, RZ, RZ, UR4 ;  /* 0x00000004ff067e24 */ /* 0x000fe4000f8e00ff */
[----:B------:R-:W-:Y:S01]  /*05a0*/  VIADD R0, R0, 0x1 ;  /* 0x0000000100007836 */ /* 0x000fe20000000000 */
[----:B--2---:R-:W-:Y:S02]  /*05b0*/  LOP3.LUT R12, R4, R7, RZ, 0xfc, !PT ;  /* 0x00000007040c7212 */ /* 0x004fe400078efcff */
[----:B------:R-:W-:Y:S02]  /*05c0*/  MOV R7, UR5 ;  /* 0x0000000500077c02 */ /* 0x000fe40008000f00 */
[----:B------:R-:W-:Y:S01]  /*05d0*/  ISETP.GE.U32.AND P0, PT, R12, UR9, PT ;  /* 0x000000090c007c0c */ /* 0x000fe2000bf06070 */
[----:B------:R-:W-:-:S04]  /*05e0*/  IMAD.WIDE R6, R13, 0x4, R6 ;  /* 0x000000040d067825 */ /* 0x000fc800078e0206 */
[----:B------:R-:W-:-:S08]  /*05f0*/  VIADD R13, R13, 0x1 ;  /* 0x000000010d0d7836 */ /* 0x000fd00000000000 */
[----:B------:R-:W-:-:S05]  /*0600*/  @!P0 IMAD.MOV.U32 R15, RZ, RZ, 0x1 ;  /* 0x00000001ff0f8424 */ /* 0x000fca00078e00ff */
[----:B------:R1:W-:Y:S01]  /*0610*/  @!P0 STG.E desc[UR6][R6.64], R15 ;  /* 0x0000000f06008986 */ /* 0x0003e2000c101906 */
[----:B------:R-:W-:-:S13]  /*0620*/  ISETP.NE.AND P0, PT, R0, RZ, PT ;  /* 0x000000ff0000720c */ /* 0x000fda0003f05270 */
[----:B-1----:R-:W-:Y:S05]  /*0630*/  @P0 BRA `(.L_x_48) ;  /* 0xfffffffc00b80947 */ /* 0x002fea000383ffff */
[----:B------:R-:W-:Y:S05]  /*0640*/  EXIT ;  /* 0x000000000000794d */ /* 0x000fea0003800000 */
.L_x_49:
        /* <DEDUP_REMOVED lines=11> */
.L_x_111:


//--------------------- .text._Z2soPcS_PiiijPj    --------------------------
	.section	.text._Z2soPcS_PiiijPj,"ax",@progbits
	.align	128
        .global         _Z2soPcS_PiiijPj
        .type           _Z2soPcS_PiiijPj,@function
        .size           _Z2soPcS_PiiijPj,(.L_x_112 - _Z2soPcS_PiiijPj)
        .other          _Z2soPcS_PiiijPj,@"STO_CUDA_ENTRY STV_DEFAULT"
_Z2soPcS_PiiijPj:
.text._Z2soPcS_PiiijPj:
[----:B------:R-:W-:Y:S08]  /*0000*/  LDC R1, c[0x0][0x37c] ;  /* 0x0000df00ff017b82 */ /* 0x000ff00000000800 */
[----:B------:R-:W0:Y:S02]  /*0010*/  LDC R4, c[0x0][0x39c] ;  /* 0x0000e700ff047b82 */ /* 0x000e240000000800 */
[----:B0-----:R-:W-:-:S13]  /*0020*/  ISETP.GE.AND P0, PT, R4, 0x1, PT ;  /* 0x000000010400780c */ /* 0x001fda0003f06270 */
[----:B------:R-:W-:Y:S05]  /*0030*/  @!P0 EXIT ;  /* 0x000000000000894d */ /* 0x000fea0003800000 */
[C---:B------:R-:W-:Y:S01]  /*0040*/  ISETP.GE.U32.AND P1, PT, R4.reuse, 0x8, PT ;  /* 0x000000080400780c */ /* 0x040fe20003f26070 */
[----:B------:R-:W0:Y:S01]  /*0050*/  LDCU.64 UR10, c[0x0][0x358] ;  /* 0x00006b00ff0a77ac */ /* 0x000e220008000a00 */
[----:B------:R-:W-:Y:S01]  /*0060*/  LOP3.LUT R11, R4, 0x7, RZ, 0xc0, !PT ;  /* 0x00000007040b7812 */ /* 0x000fe200078ec0ff */
[----:B------:R-:W-:Y:S02]  /*0070*/  IMAD.MOV.U32 R8, RZ, RZ, -0x1 ;  /* 0xffffffffff087424 */ /* 0x000fe400078e00ff */
[----:B------:R-:W-:Y:S01]  /*0080*/  IMAD.MOV.U32 R0, RZ, RZ, RZ ;  /* 0x000000ffff007224 */ /* 0x000fe200078e00ff */
[----:B------:R-:W-:-:S07]  /*0090*/  ISETP.NE.AND P0, PT, R11, RZ, PT ;  /* 0x000000ff0b00720c */ /* 0x000fce0003f05270 */
[----:B------:R-:W-:Y:S06]  /*00a0*/  @!P1 BRA `(.L_x_50) ;  /* 0x0000000400649947 */ /* 0x000fec0003800000 */
[----:B------:R-:W1:Y:S01]  /*00b0*/  LDCU.64 UR6, c[0x0][0x388] ;  /* 0x00007100ff0677ac */ /* 0x000e620008000a00 */
[----:B------:R-:W2:Y:S01]  /*00c0*/  LDC.64 R2, c[0x0][0x3a8] ;  /* 0x0000ea00ff027b82 */ /* 0x000ea20000000a00 */
[----:B------:R-:W-:Y:S01]  /*00d0*/  LOP3.LUT R0, R4, 0x7ffffff8, RZ, 0xc0, !PT ;  /* 0x7ffffff804007812 */ /* 0x000fe200078ec0ff */
[----:B------:R-:W-:Y:S01]  /*00e0*/  IMAD.MOV.U32 R8, RZ, RZ, -0x1 ;  /* 0xffffffffff087424 */ /* 0x000fe200078e00ff */
[----:B------:R-:W3:Y:S02]  /*00f0*/  LDCU UR8, c[0x0][0x398] ;  /* 0x00007300ff0877ac */ /* 0x000ee40008000800 */
[----:B------:R-:W-:Y:S01]  /*0100*/  IADD3 R9, PT, PT, -R0, RZ, RZ ;  /* 0x000000ff00097210 */ /* 0x000fe20007ffe1ff */
[----:B------:R-:W4:Y:S01]  /*0110*/  LDCU.64 UR4, c[0x0][0x390] ;  /* 0x00007200ff0477ac */ /* 0x000f220008000a00 */
[----:B------:R-:W0:Y:S01]  /*0120*/  LDCU UR9, c[0x0][0x3a0] ;  /* 0x00007400ff0977ac */ /* 0x000e220008000800 */
[----:B-1----:R-:W-:-:S04]  /*0130*/  UIADD3 UR6, UP0, UPT, UR6, 0x3, URZ ;  /* 0x0000000306067890 */ /* 0x002fc8000ff1e0ff */
[----:B------:R-:W-:Y:S02]  /*0140*/  UIADD3.X UR7, UPT, UPT, URZ, UR7, URZ, UP0, !UPT ;  /* 0x00000007ff077290 */ /* 0x000fe400087fe4ff */
[----:B---3--:R-:W-:Y:S01]  /*0150*/  UIADD3 UR8, UPT, UPT, -UR8, URZ, URZ ;  /* 0x000000ff08087290 */ /* 0x008fe2000fffe1ff */
[----:B------:R-:W-:Y:S01]  /*0160*/  IMAD.U32 R4, RZ, RZ, UR6 ;  /* 0x00000006ff047e24 */ /* 0x000fe2000f8e00ff */
[----:B----4-:R-:W-:Y:S02]  /*0170*/  UIADD3 UR4, UP0, UPT, UR4, 0x10, URZ ;  /* 0x0000001004047890 */ /* 0x010fe4000ff1e0ff */
[----:B------:R-:W-:Y:S02]  /*0180*/  IMAD.U32 R5, RZ, RZ, UR7 ;  /* 0x00000007ff057e24 */ /* 0x000fe4000f8e00ff */
[----:B------:R-:W-:Y:S01]  /*0190*/  IMAD.U32 R10, RZ, RZ, UR8 ;  /* 0x00000008ff0a7e24 */ /* 0x000fe2000f8e00ff */
[----:B0-----:R-:W-:-:S12]  /*01a0*/  UIADD3.X UR5, UPT, UPT, URZ, UR5, URZ, UP0, !UPT ;  /* 0x00000005ff057290 */ /* 0x001fd800087fe4ff */
.L_x_51:
[----:B-1----:R-:W2:Y:S02]  /*01b0*/  LDG.E.S8 R13, desc[UR10][R4.64+-0x3] ;  /* 0xfffffd0a040d7981 */ /* 0x002ea4000c1e1300 */
[----:B--2---:R-:W-:-:S06]  /*01c0*/  IMAD.WIDE R12, R13, 0x4, R2 ;  /* 0x000000040d0c7825 */ /* 0x004fcc00078e0202 */
[----:B------:R-:W2:Y:S01]  /*01d0*/  LDG.E R13, desc[UR10][R12.64] ;  /* 0x0000000a0c0d7981 */ /* 0x000ea2000c1e1900 */
[----:B------:R-:W-:Y:S01]  /*01e0*/  SHF.L.U32 R8, R8, 0x1, RZ ;  /* 0x0000000108087819 */ /* 0x000fe200000006ff */
[----:B------:R-:W-:Y:S02]  /*01f0*/  IMAD.U32 R6, RZ, RZ, UR4 ;  /* 0x00000004ff067e24 */ /* 0x000fe4000f8e00ff */
[----:B------:R-:W-:Y:S02]  /*0200*/  IMAD.U32 R7, RZ, RZ, UR5 ;  /* 0x00000005ff077e24 */ /* 0x000fe4000f8e00ff */
[----:B------:R-:W-:Y:S01]  /*0210*/  IMAD.WIDE R6, R10, 0x4, R6 ;  /* 0x000000040a067825 */ /* 0x000fe200078e0206 */
        /* <DEDUP_REMOVED lines=18> */
[----:B0-----:R-:W-:-:S05]  /*0340*/  @!P1 IMAD.MOV.U32 R17, RZ, RZ, 0x1 ;  /* 0x00000001ff119424 */ /* 0x001fca00078e00ff */
[----:B------:R0:W-:Y:S04]  /*0350*/  @!P1 STG.E desc[UR10][R6.64+-0x4], R17 ;  /* 0xfffffc1106009986 */ /* 0x0001e8000c10190a */
[----:B------:R-:W2:Y:S02]  /*0360*/  LDG.E.S8 R15, desc[UR10][R4.64] ;  /* 0x0000000a040f7981 */ /* 0x000ea4000c1e1300 */
[----:B--2---:R-:W-:-:S06]  /*0370*/  IMAD.WIDE R14, R15, 0x4, R2 ;  /* 0x000000040f0e7825 */ /* 0x004fcc00078e0202 */
[----:B------:R-:W2:Y:S01]  /*0380*/  LDG.E R15, desc[UR10][R14.64] ;  /* 0x0000000a0e0f7981 */ /* 0x000ea2000c1e1900 */
[----:B------:R-:W-:-:S04]  /*0390*/  SHF.L.U32 R8, R8, 0x1, RZ ;  /* 0x0000000108087819 */ /* 0x000fc800000006ff */
[----:B--2---:R-:W-:-:S04]  /*03a0*/  LOP3.LUT R8, R15, R8, RZ, 0xfc, !PT ;  /* 0x000000080f087212 */ /* 0x004fc800078efcff */
[----:B------:R-:W-:-:S13]  /*03b0*/  ISETP.GE.U32.AND P1, PT, R8, UR9, PT ;  /* 0x0000000908007c0c */ /* 0x000fda000bf26070 */
[----:B-1----:R-:W-:-:S05]  /*03c0*/  @!P1 IMAD.MOV.U32 R19, RZ, RZ, 0x1 ;  /* 0x00000001ff139424 */ /* 0x002fca00078e00ff */
        /* <DEDUP_REMOVED lines=28> */
[----:B------:R-:W-:Y:S01]  /*0590*/  SHF.L.U32 R8, R8, 0x1, RZ ;  /* 0x0000000108087819 */ /* 0x000fe200000006ff */
[----:B------:R-:W-:Y:S01]  /*05a0*/  VIADD R9, R9, 0x8 ;  /* 0x0000000809097836 */ /* 0x000fe20000000000 */
[----:B------:R-:W-:-:S04]  /*05b0*/  IADD3 R10, PT, PT, R10, 0x8, RZ ;  /* 0x000000080a0a7810 */ /* 0x000fc80007ffe0ff */
[----:B------:R-:W-:Y:S02]  /*05c0*/  ISETP.NE.AND P2, PT, R9, RZ, PT ;  /* 0x000000ff0900720c */ /* 0x000fe40003f45270 */
[----:B--2---:R-:W-:-:S04]  /*05d0*/  LOP3.LUT R8, R15, R8, RZ, 0xfc, !PT ;  /* 0x000000080f087212 */ /* 0x004fc800078efcff */
[----:B------:R-:W-:-:S13]  /*05e0*/  ISETP.GE.U32.AND P1, PT, R8, UR9, PT ;  /* 0x0000000908007c0c */ /* 0x000fda000bf26070 */
[----:B------:R-:W-:-:S05]  /*05f0*/  @!P1 IMAD.MOV.U32 R13, RZ, RZ, 0x1 ;  /* 0x00000001ff0d9424 */ /* 0x000fca00078e00ff */
[----:B------:R1:W-:Y:S01]  /*0600*/  @!P1 STG.E desc[UR10][R6.64+0x10], R13 ;  /* 0x0000100d06009986 */ /* 0x0003e2000c10190a */
[----:B------:R-:W-:-:S05]  /*0610*/  IADD3 R4, P1, PT, R4, 0x8, RZ ;  /* 0x0000000804047810 */ /* 0x000fca0007f3e0ff */
[----:B------:R-:W-:Y:S01]  /*0620*/  IMAD.X R5, RZ, RZ, R5, P1 ;  /* 0x000000ffff057224 */ /* 0x000fe200008e0605 */
[----:B------:R-:W-:Y:S07]  /*0630*/  @P2 BRA `(.L_x_51) ;  /* 0xfffffff800dc2947 */ /* 0x000fee000383ffff */
.L_x_50:
[----:B0-----:R-:W-:Y:S05]  /*0640*/  @!P0 EXIT ;  /* 0x000000000000894d */ /* 0x001fea0003800000 */
[----:B------:R-:W0:Y:S01]  /*0650*/  LDC R9, c[0x0][0x39c] ;  /* 0x0000e700ff097b82 */ /* 0x000e220000000800 */
[----:B------:R-:W-:Y:S02]  /*0660*/  ISETP.GE.U32.AND P1, PT, R11, 0x4, PT ;  /* 0x000000040b00780c */ /* 0x000fe40003f26070 */
[----:B0-----:R-:W-:-:S04]  /*0670*/  LOP3.LUT R14, R9, 0x3, RZ, 0xc0, !PT ;  /* 0x00000003090e7812 */ /* 0x001fc800078ec0ff */
[----:B------:R-:W-:-:S07]  /*0680*/  ISETP.NE.AND P0, PT, R14, RZ, PT ;  /* 0x000000ff0e00720c */ /* 0x000fce0003f05270 */
[----:B------:R-:W-:Y:S06]  /*0690*/  @!P1 BRA `(.L_x_52) ;  /* 0x0000000000a89947 */ /* 0x000fec0003800000 */
[----:B------:R-:W0:Y:S01]  /*06a0*/  LDCU.64 UR4, c[0x0][0x388] ;  /* 0x00007100ff0477ac */ /* 0x000e220008000a00 */
[----:B------:R-:W2:Y:S08]  /*06b0*/  LDC.64 R4, c[0x0][0x3a8] ;  /* 0x0000ea00ff047b82 */ /* 0x000eb00000000a00 */
[----:B-1----:R-:W1:Y:S01]  /*06c0*/  LDC.64 R6, c[0x0][0x390] ;  /* 0x0000e400ff067b82 */ /* 0x002e620000000a00 */
[----:B0-----:R-:W-:Y:S01]  /*06d0*/  IADD3 R2, P1, PT, R0, UR4, RZ ;  /* 0x0000000400027c10 */ /* 0x001fe2000ff3e0ff */
[----:B------:R-:W0:Y:S04]  /*06e0*/  LDCU UR4, c[0x0][0x3a0] ;  /* 0x00007400ff0477ac */ /* 0x000e280008000800 */
[----:B------:R-:W-:Y:S01]  /*06f0*/  IMAD.X R3, RZ, RZ, UR5, P1 ;  /* 0x00000005ff037e24 */ /* 0x000fe200088e06ff */
[----:B------:R-:W3:Y:S04]  /*0700*/  LDCU UR5, c[0x0][0x398] ;  /* 0x00007300ff0577ac */ /* 0x000ee80008000800 */
[----:B------:R-:W2:Y:S02]  /*0710*/  LDG.E.S8 R11, desc[UR10][R2.64] ;  /* 0x0000000a020b7981 */ /* 0x000ea4000c1e1300 */
[----:B--2---:R-:W-:-:S06]  /*0720*/  IMAD.WIDE R10, R11, 0x4, R4 ;  /* 0x000000040b0a7825 */ /* 0x004fcc00078e0204 */
[----:B------:R-:W2:Y:S01]  /*0730*/  LDG.E R11, desc[UR10][R10.64] ;  /* 0x0000000a0a0b7981 */ /* 0x000ea2000c1e1900 */
[----:B------:R-:W-:Y:S02]  /*0740*/  IMAD.SHL.U32 R8, R8, 0x2, RZ ;  /* 0x0000000208087824 */ /* 0x000fe400078e00ff */
[----:B---3--:R-:W-:-:S04]  /*0750*/  VIADD R13, R0, -UR5 ;  /* 0x80000005000d7c36 */ /* 0x008fc80008000000 */
[----:B-1----:R-:W-:Y:S01]  /*0760*/  IMAD.WIDE R6, R13, 0x4, R6 ;  /* 0x000000040d067825 */ /* 0x002fe200078e0206 */
[----:B--2---:R-:W-:-:S04]  /*0770*/  LOP3.LUT R8, R11, R8, RZ, 0xfc, !PT ;  /* 0x000000080b087212 */ /* 0x004fc800078efcff */
[----:B0-----:R-:W-:-:S13]  /*0780*/  ISETP.GE.U32.AND P1, PT, R8, UR4, PT ;  /* 0x0000000408007c0c */ /* 0x001fda000bf26070 */
[----:B------:R-:W-:-:S05]  /*0790*/  @!P1 MOV R15, 0x1 ;  /* 0x00000001000f9802 */ /* 0x000fca0000000f00 */
        /* <DEDUP_REMOVED lines=9> */
[----:B------:R-:W3:Y:S02]  /*0830*/  LDG.E.S8 R13, desc[UR10][R2.64+0x2] ;  /* 0x0000020a020d7981 */ /* 0x000ee4000c1e1300 */
[----:B---3--:R-:W-:-:S06]  /*0840*/  IMAD.WIDE R12, R13, 0x4, R4 ;  /* 0x000000040d0c7825 */ /* 0x008fcc00078e0204 */
[----:B------:R-:W3:Y:S01]  /*0850*/  LDG.E R13, desc[UR10][R12.64] ;  /* 0x0000000a0c0d7981 */ /* 0x000ee2000c1e1900 */
[----:B------:R-:W-:-:S05]  /*0860*/  IMAD.SHL.U32 R8, R8, 0x2, RZ ;  /* 0x0000000208087824 */ /* 0x000fca00078e00ff */
[----:B---3--:R-:W-:-:S04]  /*0870*/  LOP3.LUT R8, R13, R8, RZ, 0xfc, !PT ;  /* 0x000000080d087212 */ /* 0x008fc800078efcff */
[----:B------:R-:W-:-:S13]  /*0880*/  ISETP.GE.U32.AND P1, PT, R8, UR4, PT ;  /* 0x0000000408007c0c */ /* 0x000fda000bf26070 */
[----:B0-----:R-:W-:-:S05]  /*0890*/  @!P1 MOV R15, 0x1 ;  /* 0x00000001000f9802 */ /* 0x001fca0000000f00 */
[----:B------:R2:W-:Y:S04]  /*08a0*/  @!P1 STG.E desc[UR10][R6.64+0xc], R15 ;  /* 0x00000c0f06009986 */ /* 0x0005e8000c10190a */
[----:B------:R-:W3:Y:S02]  /*08b0*/  LDG.E.S8 R11, desc[UR10][R2.64+0x3] ;  /* 0x0000030a020b7981 */ /* 0x000ee4000c1e1300 */
[----:B---3--:R-:W-:-:S06]  /*08c0*/  IMAD.WIDE R4, R11, 0x4, R4 ;  /* 0x000000040b047825 */ /* 0x008fcc00078e0204 */
[----:B------:R-:W3:Y:S01]  /*08d0*/  LDG.E R5, desc[UR10][R4.64] ;  /* 0x0000000a04057981 */ /* 0x000ee2000c1e1900 */
[----:B------:R-:W-:Y:S02]  /*08e0*/  IMAD.SHL.U32 R8, R8, 0x2, RZ ;  /* 0x0000000208087824 */ /* 0x000fe400078e00ff */
[----:B------:R-:W-:-:S03]  /*08f0*/  VIADD R0, R0, 0x4 ;  /* 0x0000000400007836 */ /* 0x000fc60000000000 */
[----:B---3--:R-:W-:-:S04]  /*0900*/  LOP3.LUT R8, R5, R8, RZ, 0xfc, !PT ;  /* 0x0000000805087212 */ /* 0x008fc800078efcff */
[----:B------:R-:W-:-:S13]  /*0910*/  ISETP.GE.U32.AND P1, PT, R8, UR4, PT ;  /* 0x0000000408007c0c */ /* 0x000fda000bf26070 */
[----:B------:R-:W-:-:S05]  /*0920*/  @!P1 IMAD.MOV.U32 R11, RZ, RZ, 0x1 ;  /* 0x00000001ff0b9424 */ /* 0x000fca00078e00ff */
[----:B------:R2:W-:Y:S02]  /*0930*/  @!P1 STG.E desc[UR10][R6.64+0x10], R11 ;  /* 0x0000100b06009986 */ /* 0x0005e4000c10190a */
.L_x_52:
[----:B------:R-:W-:Y:S05]  /*0940*/  @!P0 EXIT ;  /* 0x000000000000894d */ /* 0x000fea0003800000 */
[----:B------:R-:W-:Y:S02]  /*0950*/  ISETP.NE.AND P1, PT, R14, 0x1, PT ;  /* 0x000000010e00780c */ /* 0x000fe40003f25270 */
[----:B------:R-:W-:-:S04]  /*0960*/  LOP3.LUT R9, R9, 0x1, RZ, 0xc0, !PT ;  /* 0x0000000109097812 */ /* 0x000fc800078ec0ff */
[----:B------:R-:W-:-:S07]  /*0970*/  ISETP.NE.U32.AND P0, PT, R9, 0x1, PT ;  /* 0x000000010900780c */ /* 0x000fce0003f05070 */
[----:B------:R-:W-:Y:S06]  /*0980*/  @!P1 BRA `(.L_x_53) ;  /* 0x0000000000689947 */ /* 0x000fec0003800000 */
[----:B------:R-:W0:Y:S01]  /*0990*/  LDCU.64 UR4, c[0x0][0x388] ;  /* 0x00007100ff0477ac */ /* 0x000e220008000a00 */
[----:B-12---:R-:W1:Y:S08]  /*09a0*/  LDC.64 R6, c[0x0][0x3a8] ;  /* 0x0000ea00ff067b82 */ /* 0x006e700000000a00 */
[----:B------:R-:W2:Y:S01]  /*09b0*/  LDC.64 R10, c[0x0][0x390] ;  /* 0x0000e400ff0a7b82 */ /* 0x000ea20000000a00 */
[----:B0-----:R-:W-:Y:S01]  /*09c0*/  IADD3 R4, P1, PT, R0, UR4, RZ ;  /* 0x0000000400047c10 */ /* 0x001fe2000ff3e0ff */
[----:B------:R-:W0:Y:S03]  /*09d0*/  LDCU UR4, c[0x0][0x3a0] ;  /* 0x00007400ff0477ac */ /* 0x000e260008000800 */
[----:B------:R-:W-:Y:S01]  /*09e0*/  IADD3.X R5, PT, PT, RZ, UR5, RZ, P1, !PT ;  /* 0x00000005ff057c10 */ /* 0x000fe20008ffe4ff */
[----:B------:R-:W3:Y:S04]  /*09f0*/  LDCU UR5, c[0x0][0x398] ;  /* 0x00007300ff0577ac */ /* 0x000ee80008000800 */
[----:B------:R-:W1:Y:S02]  /*0a00*/  LDG.E.S8 R3, desc[UR10][R4.64] ;  /* 0x0000000a04037981 */ /* 0x000e64000c1e1300 */
[----:B-1----:R-:W-:-:S06]  /*0a10*/  IMAD.WIDE R2, R3, 0x4, R6 ;  /* 0x0000000403027825 */ /* 0x002fcc00078e0206 */
[----:B------:R-:W4:Y:S01]  /*0a20*/  LDG.E R2, desc[UR10][R2.64] ;  /* 0x0000000a02027981 */ /* 0x000f22000c1e1900 */
[----:B------:R-:W-:-:S05]  /*0a30*/  IMAD.SHL.U32 R9, R8, 0x2, RZ ;  /* 0x0000000208097824 */ /* 0x000fca00078e00ff */
[----:B----4-:R-:W-:Y:S01]  /*0a40*/  LOP3.LUT R8, R2, R9, RZ, 0xfc, !PT ;  /* 0x0000000902087212 */ /* 0x010fe200078efcff */
[----:B---3--:R-:W-:-:S03]  /*0a50*/  VIADD R9, R0, -UR5 ;  /* 0x8000000500097c36 */ /* 0x008fc60008000000 */
[----:B0-----:R-:W-:Y:S01]  /*0a60*/  ISETP.GE.U32.AND P1, PT, R8, UR4, PT ;  /* 0x0000000408007c0c */ /* 0x001fe2000bf26070 */
[----:B--2---:R-:W-:-:S12]  /*0a70*/  IMAD.WIDE R10, R9, 0x4, R10 ;  /* 0x00000004090a7825 */ /* 0x004fd800078e020a */
[----:B------:R-:W-:-:S05]  /*0a80*/  @!P1 MOV R9, 0x1 ;  /* 0x0000000100099802 */ /* 0x000fca0000000f00 */
[----:B------:R0:W-:Y:S04]  /*0a90*/  @!P1 STG.E desc[UR10][R10.64+0x4], R9 ;  /* 0x000004090a009986 */ /* 0x0001e8000c10190a */
[----:B------:R-:W2:Y:S02]  /*0aa0*/  LDG.E.S8 R3, desc[UR10][R4.64+0x1] ;  /* 0x0000010a04037981 */ /* 0x000ea4000c1e1300 */
[----:B--2---:R-:W-:-:S06]  /*0ab0*/  IMAD.WIDE R2, R3, 0x4, R6 ;  /* 0x0000000403027825 */ /* 0x004fcc00078e0206 */
[----:B------:R-:W2:Y:S01]  /*0ac0*/  LDG.E R3, desc[UR10][R2.64] ;  /* 0x0000000a02037981 */ /* 0x000ea2000c1e1900 */
[----:B------:R-:W-:Y:S01]  /*0ad0*/  IMAD.SHL.U32 R8, R8, 0x2, RZ ;  /* 0x0000000208087824 */ /* 0x000fe200078e00ff */
[----:B------:R-:W-:-:S04]  /*0ae0*/  IADD3 R0, PT, PT, R0, 0x2, RZ ;  /* 0x0000000200007810 */ /* 0x000fc80007ffe0ff */
[----:B--2---:R-:W-:-:S04]  /*0af0*/  LOP3.LUT R8, R3, R8, RZ, 0xfc, !PT ;  /* 0x0000000803087212 */ /* 0x004fc800078efcff */
[----:B------:R-:W-:-:S13]  /*0b00*/  ISETP.GE.U32.AND P1, PT, R8, UR4, PT ;  /* 0x0000000408007c0c */ /* 0x000fda000bf26070 */
[----:B------:R-:W-:-:S05]  /*0b10*/  @!P1 IMAD.MOV.U32 R7, RZ, RZ, 0x1 ;  /* 0x00000001ff079424 */ /* 0x000fca00078e00ff */
[----:B------:R0:W-:Y:S02]  /*0b20*/  @!P1 STG.E desc[UR10][R10.64+0x8], R7 ;  /* 0x000008070a009986 */ /* 0x0001e4000c10190a */
.L_x_53:
[----:B------:R-:W-:Y:S05]  /*0b30*/  @P0 EXIT ;  /* 0x000000000000094d */ /* 0x000fea0003800000 */
[----:B------:R-:W3:Y:S01]  /*0b40*/  LDCU.64 UR4, c[0x0][0x388] ;  /* 0x00007100ff0477ac */ /* 0x000ee20008000a00 */
[----:B------:R-:W4:Y:S01]  /*0b50*/  LDC.64 R2, c[0x0][0x3a8] ;  /* 0x0000ea00ff027b82 */ /* 0x000f220000000a00 */
[----:B---3--:R-:W-:Y:S01]  /*0b60*/  IADD3 R4, P0, PT, R0, UR4, RZ ;  /* 0x0000000400047c10 */ /* 0x008fe2000ff1e0ff */
[----:B------:R-:W3:Y:S04]  /*0b70*/  LDCU UR4, c[0x0][0x3a0] ;  /* 0x00007400ff0477ac */ /* 0x000ee80008000800 */
[----:B------:R-:W-:-:S06]  /*0b80*/  IMAD.X R5, RZ, RZ, UR5, P0 ;  /* 0x00000005ff057e24 */ /* 0x000fcc00080e06ff */
[----:B------:R-:W4:Y:S02]  /*0b90*/  LDG.E.S8 R5, desc[UR10][R4.64] ;  /* 0x0000000a04057981 */ /* 0x000f24000c1e1300 */
[----:B----4-:R-:W-:-:S06]  /*0ba0*/  IMAD.WIDE R2, R5, 0x4, R2 ;  /* 0x0000000405027825 */ /* 0x010fcc00078e0202 */
[----:B------:R-:W4:Y:S01]  /*0bb0*/  LDG.E R3, desc[UR10][R2.64] ;  /* 0x0000000a02037981 */ /* 0x000f22000c1e1900 */
[----:B------:R-:W-:-:S05]  /*0bc0*/  IMAD.SHL.U32 R8, R8, 0x2, RZ ;  /* 0x0000000208087824 */ /* 0x000fca00078e00ff */
[----:B----4-:R-:W-:-:S04]  /*0bd0*/  LOP3.LUT R8, R3, R8, RZ, 0xfc, !PT ;  /* 0x0000000803087212 */ /* 0x010fc800078efcff */
[----:B---3--:R-:W-:-:S13]  /*0be0*/  ISETP.GE.U32.AND P0, PT, R8, UR4, PT ;  /* 0x0000000408007c0c */ /* 0x008fda000bf06070 */
[----:B------:R-:W-:Y:S05]  /*0bf0*/  @P0 EXIT ;  /* 0x000000000000094d */ /* 0x000fea0003800000 */
[----:B------:R-:W3:Y:S01]  /*0c00*/  LDC.64 R2, c[0x0][0x390] ;  /* 0x0000e400ff027b82 */ /* 0x000ee20000000a00 */
[----:B------:R-:W4:Y:S01]  /*0c10*/  LDCU UR4, c[0x0][0x398] ;  /* 0x00007300ff0477ac */ /* 0x000f220008000800 */
[----:B012---:R-:W-:Y:S01]  /*0c20*/  IMAD.MOV.U32 R7, RZ, RZ, 0x1 ;  /* 0x00000001ff077424 */ /* 0x007fe200078e00ff */
[----:B----4-:R-:W-:-:S05]  /*0c30*/  IADD3 R5, PT, PT, R0, -UR4, RZ ;  /* 0x8000000400057c10 */ /* 0x010fca000fffe0ff */
[----:B---3--:R-:W-:-:S05]  /*0c40*/  IMAD.WIDE R2, R5, 0x4, R2 ;  /* 0x0000000405027825 */ /* 0x008fca00078e0202 */
[----:B------:R-:W-:Y:S01]  /*0c50*/  STG.E desc[UR10][R2.64+0x4], R7 ;  /* 0x0000040702007986 */ /* 0x000fe2000c10190a */
[----:B------:R-:W-:Y:S05]  /*0c60*/  EXIT ;  /* 0x000000000000794d */ /* 0x000fea0003800000 */
.L_x_54:
        /* <DEDUP_REMOVED lines=9> */
.L_x_112:


//--------------------- .text._Z8slicesolPcS_PiiijPji --------------------------
	.section	.text._Z8slicesolPcS_PiiijPji,"ax",@progbits
	.align	128
        .global         _Z8slicesolPcS_PiiijPji
        .type           _Z8slicesolPcS_PiiijPji,@function
        .size           _Z8slicesolPcS_PiiijPji,(.L_x_113 - _Z8slicesolPcS_PiiijPji)
        .other          _Z8slicesolPcS_PiiijPji,@"STO_CUDA_ENTRY STV_DEFAULT"
_Z8slicesolPcS_PiiijPji:
.text._Z8slicesolPcS_PiiijPji:
[----:B------:R-:W-:Y:S01]  /*0000*/  LDC R1, c[0x0][0x37c] ;  /* 0x0000df00ff017b82 */ /* 0x000fe20000000800 */
[----:B------:R-:W0:Y:S07]  /*0010*/  S2R R0, SR_TID.X ;  /* 0x0000000000007919 */ /* 0x000e2e0000002100 */
[----:B------:R-:W0:Y:S01]  /*0020*/  S2UR UR4, SR_CTAID.X ;  /* 0x00000000000479c3 */ /* 0x000e220000002500 */
[----:B------:R-:W1:Y:S07]  /*0030*/  LDCU UR5, c[0x0][0x3b0] ;  /* 0x00007600ff0577ac */ /* 0x000e6e0008000800 */
[----:B------:R-:W0:Y:S08]  /*0040*/  LDC R3, c[0x0][0x360] ;  /* 0x0000d800ff037b82 */ /* 0x000e300000000800 */
[----:B------:R-:W2:Y:S01]  /*0050*/  LDC R2, c[0x0][0x39c] ;  /* 0x0000e700ff027b82 */ /* 0x000ea20000000800 */
[----:B0-----:R-:W-:-:S04]  /*0060*/  IMAD R0, R3, UR4, R0 ;  /* 0x0000000403007c24 */ /* 0x001fc8000f8e0200 */
[----:B-1----:R-:W-:-:S04]  /*0070*/  IMAD R0, R0, UR5, RZ ;  /* 0x0000000500007c24 */ /* 0x002fc8000f8e02ff */
[----:B------:R-:W-:-:S05]  /*0080*/  VIADD R3, R0, UR5 ;  /* 0x0000000500037c36 */ /* 0x000fca0008000000 */
[----:B--2---:R-:W-:-:S04]  /*0090*/  VIADDMNMX R3, R3, 0x1f, R2, PT ;  /* 0x0000001f03037846 */ /* 0x004fc80003800102 */
[----:B------:R-:W-:-:S13]  /*00a0*/  ISETP.GT.AND P0, PT, R3, R0, PT ;  /* 0x000000000300720c */ /* 0x000fda0003f04270 */
[----:B------:R-:W-:Y:S05]  /*00b0*/  @!P0 EXIT ;  /* 0x000000000000894d */ /* 0x000fea0003800000 */
[----:B------:R-:W0:Y:S01]  /*00c0*/  LDCU UR4, c[0x0][0x398] ;  /* 0x00007300ff0477ac */ /* 0x000e220008000800 */
[----:B------:R-:W1:Y:S01]  /*00d0*/  LDCU.64 UR6, c[0x0][0x358] ;  /* 0x00006b00ff0677ac */ /* 0x000e620008000a00 */
[----:B0-----:R-:W-:-:S09]  /*00e0*/  UISETP.NE.AND UP0, UPT, UR4, URZ, UPT ;  /* 0x000000ff0400728c */ /* 0x001fd2000bf05270 */
[----:B-1----:R-:W-:Y:S05]  /*00f0*/  BRA.U !UP0, `(.L_x_55) ;  /* 0x0000000108b47547 */ /* 0x002fea000b800000 */
[----:B------:R-:W-:Y:S01]  /*0100*/  IMAD.MOV.U32 R2, RZ, RZ, -0x1 ;  /* 0xffffffffff027424 */ /* 0x000fe200078e00ff */
[----:B------:R-:W0:Y:S01]  /*0110*/  LDCU UR12, c[0x0][0x398] ;  /* 0x00007300ff0c77ac */ /* 0x000e220008000800 */
[----:B------:R-:W1:Y:S05]  /*0120*/  LDCU.128 UR8, c[0x0][0x380] ;  /* 0x00007000ff0877ac */ /* 0x000e6a0008000c00 */
.L_x_61:
[----:B--2---:R-:W2:Y:S01]  /*0130*/  LDCU.64 UR4, c[0x0][0x388] ;  /* 0x00007100ff0477ac */ /* 0x004ea20008000a00 */
[----:B---3--:R-:W3:Y:S01]  /*0140*/  LDC.64 R4, c[0x0][0x3a8] ;  /* 0x0000ea00ff047b82 */ /* 0x008ee20000000a00 */
[C---:B--2---:R-:W-:Y:S01]  /*0150*/  IADD3 R6, P0, PT, R0.reuse, UR4, RZ ;  /* 0x0000000400067c10 */ /* 0x044fe2000ff1e0ff */
[----:B------:R-:W2:Y:S03]  /*0160*/  LDCU UR4, c[0x0][0x3a0] ;  /* 0x00007400ff0477ac */ /* 0x000ea60008000800 */
[----:B------:R-:W-:-:S06]  /*0170*/  LEA.HI.X.SX32 R7, R0, UR5, 0x1, P0 ;  /* 0x0000000500077c11 */ /* 0x000fcc00080f0eff */
[----:B------:R-:W3:Y:S02]  /*0180*/  LDG.E.S8 R7, desc[UR6][R6.64] ;  /* 0x0000000606077981 */ /* 0x000ee4000c1e1300 */
[----:B---3--:R-:W-:-:S06]  /*0190*/  IMAD.WIDE R4, R7, 0x4, R4 ;  /* 0x0000000407047825 */ /* 0x008fcc00078e0204 */
[----:B------:R-:W3:Y:S01]  /*01a0*/  LDG.E R5, desc[UR6][R4.64] ;  /* 0x0000000604057981 */ /* 0x000ee2000c1e1900 */
[----:B------:R-:W-:Y:S01]  /*01b0*/  IMAD.SHL.U32 R2, R2, 0x2, RZ ;  /* 0x0000000202027824 */ /* 0x000fe200078e00ff */
[----:B------:R-:W-:Y:S04]  /*01c0*/  BSSY.RECONVERGENT B0, `(.L_x_56) ;  /* 0x000001c000007945 */ /* 0x000fe80003800200 */
[----:B---3--:R-:W-:-:S04]  /*01d0*/  LOP3.LUT R2, R5, R2, RZ, 0xfc, !PT ;  /* 0x0000000205027212 */ /* 0x008fc800078efcff */
[----:B--2---:R-:W-:-:S13]  /*01e0*/  ISETP.GE.U32.AND P0, PT, R2, UR4, PT ;  /* 0x0000000402007c0c */ /* 0x004fda000bf06070 */
[----:B------:R-:W-:Y:S05]  /*01f0*/  @P0 BRA `(.L_x_57) ;  /* 0x0000000000600947 */ /* 0x000fea0003800000 */
[----:B------:R-:W2:Y:S01]  /*0200*/  LDC R10, c[0x0][0x398] ;  /* 0x0000e600ff0a7b82 */ /* 0x000ea20000000800 */
[----:B------:R-:W-:Y:S01]  /*0210*/  BSSY.RECONVERGENT B1, `(.L_x_58) ;  /* 0x0000010000017945 */ /* 0x000fe20003800200 */
[----:B------:R-:W-:Y:S01]  /*0220*/  IADD3 R9, PT, PT, R0, -0x1f, RZ ;  /* 0xffffffe100097810 */ /* 0x000fe20007ffe0ff */
[----:B------:R-:W-:-:S07]  /*0230*/  IMAD.MOV.U32 R8, RZ, RZ, RZ ;  /* 0x000000ffff087224 */ /* 0x000fce00078e00ff */
.L_x_60:
[----:B------:R-:W-:Y:S01]  /*0240*/  IMAD.IADD R6, R9, 0x1, R8 ;  /* 0x0000000109067824 */ /* 0x000fe200078e0208 */
[----:B-1----:R-:W-:-:S04]  /*0250*/  IADD3 R4, P0, PT, R8, UR8, RZ ;  /* 0x0000000808047c10 */ /* 0x002fc8000ff1e0ff */
[----:B------:R-:W-:Y:S01]  /*0260*/  IADD3 R6, P1, PT, R6, UR10, RZ ;  /* 0x0000000a06067c10 */ /* 0x000fe2000ff3e0ff */
[----:B------:R-:W-:-:S03]  /*0270*/  IMAD.X R5, RZ, RZ, UR9, P0 ;  /* 0x00000009ff057e24 */ /* 0x000fc600080e06ff */
[----:B------:R-:W-:Y:S02]  /*0280*/  IADD3.X R7, PT, PT, RZ, UR11, RZ, P1, !PT ;  /* 0x0000000bff077c10 */ /* 0x000fe40008ffe4ff */
[----:B------:R-:W3:Y:S04]  /*0290*/  LDG.E.U8 R4, desc[UR6][R4.64] ;  /* 0x0000000604047981 */ /* 0x000ee8000c1e1100 */
[----:B------:R-:W3:Y:S02]  /*02a0*/  LDG.E.U8 R7, desc[UR6][R6.64] ;  /* 0x0000000606077981 */ /* 0x000ee4000c1e1100 */
[----:B---3--:R-:W-:-:S13]  /*02b0*/  ISETP.NE.AND P0, PT, R4, R7, PT ;  /* 0x000000070400720c */ /* 0x008fda0003f05270 */
[----:B------:R-:W-:Y:S05]  /*02c0*/  @P0 BRA `(.L_x_59) ;  /* 0x0000000000100947 */ /* 0x000fea0003800000 */
[----:B------:R-:W-:-:S05]  /*02d0*/  VIADD R8, R8, 0x1 ;  /* 0x0000000108087836 */ /* 0x000fca0000000000 */
[----:B0-----:R-:W-:-:S13]  /*02e0*/  ISETP.NE.AND P0, PT, R8, UR12, PT ;  /* 0x0000000c08007c0c */ /* 0x001fda000bf05270 */
[----:B------:R-:W-:Y:S05]  /*02f0*/  @P0 BRA `(.L_x_60) ;  /* 0xfffffffc00d00947 */ /* 0x000fea000383ffff */
[----:B--2---:R-:W-:-:S07]  /*0300*/  IMAD.MOV.U32 R8, RZ, RZ, R10 ;  /* 0x000000ffff087224 */ /* 0x004fce00078e000a */
.L_x_59:
[----:B0-----:R-:W-:Y:S05]  /*0310*/  BSYNC.RECONVERGENT B1 ;  /* 0x0000000000017941 */ /* 0x001fea0003800200 */
.L_x_58:
[----:B------:R-:W0:Y:S02]  /*0320*/  LDCU UR4, c[0x0][0x398] ;  /* 0x00007300ff0477ac */ /* 0x000e240008000800 */
[----:B0-----:R-:W-:-:S13]  /*0330*/  ISETP.NE.AND P0, PT, R8, UR4, PT ;  /* 0x0000000408007c0c */ /* 0x001fda000bf05270 */
[----:B------:R-:W0:Y:S01]  /*0340*/  @!P0 LDC.64 R4, c[0x0][0x390] ;  /* 0x0000e400ff048b82 */ /* 0x000e220000000a00 */
[----:B------:R-:W-:Y:S02]  /*0350*/  @!P0 IMAD.MOV.U32 R7, RZ, RZ, 0x1 ;  /* 0x00000001ff078424 */ /* 0x000fe400078e00ff */
[----:B0-----:R-:W-:-:S05]  /*0360*/  @!P0 IMAD.WIDE R4, R0, 0x4, R4 ;  /* 0x0000000400048825 */ /* 0x001fca00078e0204 */
[----:B------:R3:W-:Y:S02]  /*0370*/  @!P0 STG.E desc[UR6][R4.64+-0x7c], R7 ;  /* 0xffff840704008986 */ /* 0x0007e4000c101906 */
.L_x_57:
[----:B01----:R-:W-:Y:S05]  /*0380*/  BSYNC.RECONVERGENT B0 ;  /* 0x0000000000007941 */ /* 0x003fea0003800200 */
.L_x_56:
[----:B------:R-:W-:-:S04]  /*0390*/  IADD3 R0, PT, PT, R0, 0x1, RZ ;  /* 0x0000000100007810 */ /* 0x000fc80007ffe0ff */
[----:B------:R-:W-:-:S13]  /*03a0*/  ISETP.GE.AND P0, PT, R0, R3, PT ;  /* 0x000000030000720c */ /* 0x000fda0003f06270 */
[----:B------:R-:W-:Y:S05]  /*03b0*/  @!P0 BRA `(.L_x_61) ;  /* 0xfffffffc005c8947 */ /* 0x000fea000383ffff */
[----:B------:R-:W-:Y:S05]  /*03c0*/  EXIT ;  /* 0x000000000000794d */ /* 0x000fea0003800000 */
.L_x_55:
[C---:B------:R-:W-:Y:S01]  /*03d0*/  VIADDMNMX R3, R0.reuse, 0x1, R3, !PT ;  /* 0x0000000100037846 */ /* 0x040fe20007800103 */
[----:B------:R-:W0:Y:S01]  /*03e0*/  LDC.64 R8, c[0x0][0x390] ;  /* 0x0000e400ff087b82 */ /* 0x000e220000000a00 */
[----:B------:R-:W-:Y:S01]  /*03f0*/  IMAD.MOV.U32 R2, RZ, RZ, -0x7c ;  /* 0xffffff84ff027424 */ /* 0x000fe200078e00ff */
[----:B------:R-:W1:Y:S01]  /*0400*/  LDCU UR8, c[0x0][0x3a0] ;  /* 0x00007400ff0877ac */ /* 0x000e620008000800 */
[----:B------:R-:W-:Y:S01]  /*0410*/  BSSY.RECONVERGENT B0, `(.L_x_62) ;  /* 0x0000039000007945 */ /* 0x000fe20003800200 */
[----:B------:R-:W-:Y:S02]  /*0420*/  IMAD.IADD R12, R3, 0x1, -R0 ;  /* 0x00000001030c7824 */ /* 0x000fe400078e0a00 */
[----:B------:R-:W-:Y:S01]  /*0430*/  IMAD.IADD R3, R0, 0x1, -R3 ;  /* 0x0000000100037824 */ /* 0x000fe200078e0a03 */
[----:B------:R-:W2:Y:S01]  /*0440*/  LDCU.64 UR4, c[0x0][0x388] ;  /* 0x00007100ff0477ac */ /* 0x000ea20008000a00 */
[----:B------:R-:W-:Y:S01]  /*0450*/  IMAD.MOV.U32 R13, RZ, RZ, -0x1 ;  /* 0xffffffffff0d7424 */ /* 0x000fe200078e00ff */
[----:B------:R-:W-:-:S02]  /*0460*/  LOP3.LUT R6, R12, 0x3, RZ, 0xc0, !PT ;  /* 0x000000030c067812 */ /* 0x000fc400078ec0ff */
[----:B------:R-:W-:Y:S02]  /*0470*/  ISETP.GT.U32.AND P1, PT, R3, -0x4, PT ;  /* 0xfffffffc0300780c */ /* 0x000fe40003f24070 */
[----:B------:R-:W-:Y:S02]  /*0480*/  MOV R3, 0xffffffff ;  /* 0xffffffff00037802 */ /* 0x000fe40000000f00 */
[----:B------:R-:W-:Y:S01]  /*0490*/  ISETP.NE.AND P0, PT, R6, RZ, PT ;  /* 0x000000ff0600720c */ /* 0x000fe20003f05270 */
[----:B0-----:R-:W-:-:S08]  /*04a0*/  IMAD.WIDE.U32 R2, R8, 0x1, R2 ;  /* 0x0000000108027825 */ /* 0x001fd000078e0002 */
[----:B-12---:R-:W-:Y:S05]  /*04b0*/  @P1 BRA `(.L_x_63) ;  /* 0x0000000000b81947 */ /* 0x006fea0003800000 */
[----:B------:R-:W0:Y:S01]  /*04c0*/  LDC.64 R4, c[0x0][0x3a8] ;  /* 0x0000ea00ff047b82 */ /* 0x000e220000000a00 */
[----:B------:R-:W-:Y:S01]  /*04d0*/  LOP3.LUT R12, R12, 0xfffffffc, RZ, 0xc0, !PT ;  /* 0xfffffffc0c0c7812 */ /* 0x000fe200078ec0ff */
[----:B------:R-:W-:Y:S02]  /*04e0*/  IMAD.IADD R7, R3, 0x1, R9 ;  /* 0x0000000103077824 */ /* 0x000fe400078e0209 */
[----:B------:R-:W-:Y:S01]  /*04f0*/  IMAD.MOV.U32 R13, RZ, RZ, -0x1 ;  /* 0xffffffffff0d7424 */ /* 0x000fe200078e00ff */
[----:B------:R-:W-:-:S07]  /*0500*/  IADD3 R12, PT, PT, -R12, RZ, RZ ;  /* 0x000000ff0c0c7210 */ /* 0x000fce0007ffe1ff */
.L_x_64:
[----:B------:R-:W-:-:S04]  /*0510*/  IADD3.X R8, P1, PT, R0, UR4, RZ, PT, !PT ;  /* 0x0000000400087c10 */ /* 0x000fc8000bf3e4ff */
[----:B------:R-:W-:-:S05]  /*0520*/  LEA.HI.X.SX32 R9, R0, UR5, 0x1, P1 ;  /* 0x0000000500097c11 */ /* 0x000fca00088f0eff */
[----:B------:R-:W0:Y:S02]  /*0530*/  LDG.E.S8 R15, desc[UR6][R8.64+-0x1] ;  /* 0xffffff06080f7981 */ /* 0x000e24000c1e1300 */
[----:B0-----:R-:W-:-:S06]  /*0540*/  IMAD.WIDE R14, R15, 0x4, R4 ;  /* 0x000000040f0e7825 */ /* 0x001fcc00078e0204 */
[----:B------:R-:W2:Y:S01]  /*0550*/  LDG.E R14, desc[UR6][R14.64] ;  /* 0x000000060e0e7981 */ /* 0x000ea2000c1e1900 */
[----:B------:R-:W-:Y:S02]  /*0560*/  IMAD.SHL.U32 R13, R13, 0x2, RZ ;  /* 0x000000020d0d7824 */ /* 0x000fe400078e00ff */
[----:B------:R-:W-:Y:S02]  /*0570*/  IMAD.MOV.U32 R10, RZ, RZ, R2 ;  /* 0x000000ffff0a7224 */ /* 0x000fe400078e0002 */
[----:B------:R-:W-:Y:S02]  /*0580*/  IMAD.MOV.U32 R11, RZ, RZ, R7 ;  /* 0x000000ffff0b7224 */ /* 0x000fe400078e0007 */
[----:B------:R-:W-:Y:S01]  /*0590*/  IMAD.WIDE R10, R0, 0x4, R10 ;  /* 0x00000004000a7825 */ /* 0x000fe200078e020a */
[----:B--2---:R-:W-:-:S04]  /*05a0*/  LOP3.LUT R13, R14, R13, RZ, 0xfc, !PT ;  /* 0x0000000d0e0d7212 */ /* 0x004fc800078efcff */
[----:B------:R-:W-:-:S13]  /*05b0*/  ISETP.GE.U32.AND P1, PT, R13, UR8, PT ;  /* 0x000000080d007c0c */ /* 0x000fda000bf26070 */
        /* <DEDUP_REMOVED lines=16> */
[----:B0-----:R-:W-:-:S05]  /*06c0*/  @!P1 MOV R19, 0x1 ;  /* 0x0000000100139802 */ /* 0x001fca0000000f00 */
[----:B------:R1:W-:Y:S04]  /*06d0*/  @!P1 STG.E desc[UR6][R10.64+0x8], R19 ;  /* 0x000008130a009986 */ /* 0x0003e8000c101906 */
[----:B------:R-:W2:Y:S02]  /*06e0*/  LDG.E.S8 R17, desc[UR6][R8.64+0x2] ;  /* 0x0000020608117981 */ /* 0x000ea4000c1e1300 */
[----:B--2---:R-:W-:-:S06]  /*06f0*/  IMAD.WIDE R16, R17, 0x4, R4 ;  /* 0x0000000411107825 */ /* 0x004fcc00078e0204 */
[----:B------:R-:W2:Y:S01]  /*0700*/  LDG.E R16, desc[UR6][R16.64] ;  /* 0x0000000610107981 */ /* 0x000ea2000c1e1900 */
[----:B------:R-:W-:Y:S01]  /*0710*/  IMAD.SHL.U32 R13, R13, 0x2, RZ ;  /* 0x000000020d0d7824 */ /* 0x000fe200078e00ff */
[----:B------:R-:W-:Y:S01]  /*0720*/  IADD3 R0, PT, PT, R0, 0x4, RZ ;  /* 0x0000000400007810 */ /* 0x000fe20007ffe0ff */
[----:B------:R-:W-:-:S03]  /*0730*/  VIADD R12, R12, 0x4 ;  /* 0x000000040c0c7836 */ /* 0x000fc60000000000 */
[----:B--2---:R-:W-:-:S04]  /*0740*/  LOP3.LUT R13, R16, R13, RZ, 0xfc, !PT ;  /* 0x0000000d100d7212 */ /* 0x004fc800078efcff */
[----:B------:R-:W-:-:S13]  /*0750*/  ISETP.GE.U32.AND P1, PT, R13, UR8, PT ;  /* 0x000000080d007c0c */ /* 0x000fda000bf26070 */
[----:B------:R-:W-:-:S05]  /*0760*/  @!P1 IMAD.MOV.U32 R15, RZ, RZ, 0x1 ;  /* 0x00000001ff0f9424 */ /* 0x000fca00078e00ff */
[----:B------:R1:W-:Y:S01]  /*0770*/  @!P1 STG.E desc[UR6][R10.64+0xc], R15 ;  /* 0x00000c0f0a009986 */ /* 0x0003e2000c101906 */
[----:B------:R-:W-:-:S13]  /*0780*/  ISETP.NE.AND P1, PT, R12, RZ, PT ;  /* 0x000000ff0c00720c */ /* 0x000fda0003f25270 */
[----:B-1----:R-:W-:Y:S05]  /*0790*/  @P1 BRA `(.L_x_64) ;  /* 0xfffffffc005c1947 */ /* 0x002fea000383ffff */
.L_x_63:
[----:B------:R-:W-:Y:S05]  /*07a0*/  BSYNC.RECONVERGENT B0 ;  /* 0x0000000000007941 */ /* 0x000fea0003800200 */
.L_x_62:
[----:B------:R-:W-:Y:S05]  /*07b0*/  @!P0 EXIT ;  /* 0x000000000000894d */ /* 0x000fea0003800000 */
[----:B------:R-:W0:Y:S01]  /*07c0*/  LDC.64 R2, c[0x0][0x3a8] ;  /* 0x0000ea00ff027b82 */ /* 0x000e220000000a00 */
[----:B------:R-:W1:Y:S01]  /*07d0*/  LDCU.64 UR4, c[0x0][0x390] ;  /* 0x00007200ff0477ac */ /* 0x000e620008000a00 */
[----:B------:R-:W-:Y:S01]  /*07e0*/  IMAD.MOV R10, RZ, RZ, -R6 ;  /* 0x000000ffff0a7224 */ /* 0x000fe200078e0a06 */
[----:B------:R-:W2:Y:S01]  /*07f0*/  LDCU UR10, c[0x0][0x3a0] ;  /* 0x00007400ff0a77ac */ /* 0x000ea20008000800 */
[----:B------:R-:W3:Y:S01]  /*0800*/  LDCU.64 UR8, c[0x0][0x388] ;  /* 0x00007100ff0877ac */ /* 0x000ee20008000a00 */
[----:B-1----:R-:W-:-:S04]  /*0810*/  UIADD3 UR4, UP0, UPT, UR4, -0x7c, URZ ;  /* 0xffffff8404047890 */ /* 0x002fc8000ff1e0ff */
[----:B--23--:R-:W-:-:S12]  /*0820*/  UIADD3.X UR5, UPT, UPT, UR5, -0x1, URZ, UP0, !UPT ;  /* 0xffffffff05057890 */ /* 0x00cfd800087fe4ff */
.L_x_65:
[----:B------:R-:W-:-:S04]  /*0830*/  IADD3 R8, P0, PT, R0, UR8, RZ ;  /* 0x0000000800087c10 */ /* 0x000fc8000ff1e0ff */
[----:B------:R-:W-:-:S05]  /*0840*/  LEA.HI.X.SX32 R9, R0, UR9, 0x1, P0 ;  /* 0x0000000900097c11 */ /* 0x000fca00080f0eff */
[----:B0-----:R-:W0:Y:S02]  /*0850*/  LDG.E.S8 R5, desc[UR6][R8.64] ;  /* 0x0000000608057981 */ /* 0x001e24000c1e1300 */
[----:B0-----:R-:W-:-:S06]  /*0860*/  IMAD.WIDE R4, R5, 0x4, R2 ;  /* 0x0000000405047825 */ /* 0x001fcc00078e0202 */
[----:B------:R-:W2:Y:S01]  /*0870*/  LDG.E R4, desc[UR6][R4.64] ;  /* 0x0000000604047981 */ /* 0x000ea2000c1e1900 */
[----:B------:R-:W-:Y:S01]  /*0880*/  IMAD.SHL.U32 R13, R13, 0x2, RZ ;  /* 0x000000020d0d7824 */ /* 0x000fe200078e00ff */
[----:B------:R-:W-:Y:S01]  /*0890*/  MOV R6, UR4 ;  /* 0x0000000400067c02 */ /* 0x000fe20008000f00 */
[----:B------:R-:W-:Y:S02]  /*08a0*/  VIADD R10, R10, 0x1 ;  /* 0x000000010a0a7836 */ /* 0x000fe40000000000 */
[----:B------:R-:W-:-:S03]  /*08b0*/  IMAD.U32 R7, RZ, RZ, UR5 ;  /* 0x00000005ff077e24 */ /* 0x000fc6000f8e00ff */
[----:B------:R-:W-:Y:S01]  /*08c0*/  ISETP.NE.AND P1, PT, R10, RZ, PT ;  /* 0x000000ff0a00720c */ /* 0x000fe20003f25270 */
[----:B------:R-:W-:Y:S01]  /*08d0*/  IMAD.WIDE R6, R0, 0x4, R6 ;  /* 0x0000000400067825 */ /* 0x000fe200078e0206 */
[----:B--2---:R-:W-:-:S04]  /*08e0*/  LOP3.LUT R13, R4, R13, RZ, 0xfc, !PT ;  /* 0x0000000d040d7212 */ /* 0x004fc800078efcff */
[----:B------:R-:W-:-:S13]  /*08f0*/  ISETP.GE.U32.AND P0, PT, R13, UR10, PT ;  /* 0x0000000a0d007c0c */ /* 0x000fda000bf06070 */
[----:B------:R-:W-:-:S05]  /*0900*/  @!P0 MOV R11, 0x1 ;  /* 0x00000001000b8802 */ /* 0x000fca0000000f00 */
[----:B------:R0:W-:Y:S01]  /*0910*/  @!P0 STG.E desc[UR6][R6.64], R11 ;  /* 0x0000000b06008986 */ /* 0x0001e2000c101906 */
[----:B------:R-:W-:Y:S05]  /*0920*/  @!P1 EXIT ;  /* 0x000000000000994d */ /* 0x000fea0003800000 */
[----:B------:R-:W-:Y:S01]  /*0930*/  VIADD R0, R0, 0x1 ;  /* 0x0000000100007836 */ /* 0x000fe20000000000 */
[----:B------:R-:W-:Y:S06]  /*0940*/  BRA `(.L_x_65) ;  /* 0xfffffffc00b87947 */ /* 0x000fec000383ffff */
.L_x_66:
        /* <DEDUP_REMOVED lines=11> */
.L_x_113:


//--------------------- .text._Z3solPcS_PiiijPj   --------------------------
	.section	.text._Z3solPcS_PiiijPj,"ax",@progbits
	.align	128
        .global         _Z3solPcS_PiiijPj
        .type           _Z3solPcS_PiiijPj,@function
        .size           _Z3solPcS_PiiijPj,(.L_x_114 - _Z3solPcS_PiiijPj)
        .other          _Z3solPcS_PiiijPj,@"STO_CUDA_ENTRY STV_DEFAULT"
_Z3solPcS_PiiijPj:
.text._Z3solPcS_PiiijPj:
[----:B------:R-:W-:Y:S08]  /*0000*/  LDC R1, c[0x0][0x37c] ;  /* 0x0000df00ff017b82 */ /* 0x000ff00000000800 */
[----:B------:R-:W0:Y:S02]  /*0010*/  LDC R4, c[0x0][0x39c] ;  /* 0x0000e700ff047b82 */ /* 0x000e240000000800 */
[----:B0-----:R-:W-:-:S13]  /*0020*/  ISETP.GE.AND P0, PT, R4, 0x1, PT ;  /* 0x000000010400780c */ /* 0x001fda0003f06270 */
[----:B------:R-:W-:Y:S05]  /*0030*/  @!P0 EXIT ;  /* 0x000000000000894d */ /* 0x000fea0003800000 */
[----:B------:R-:W0:Y:S01]  /*0040*/  LDCU UR4, c[0x0][0x398] ;  /* 0x00007300ff0477ac */ /* 0x000e220008000800 */
[----:B------:R-:W1:Y:S01]  /*0050*/  LDCU.64 UR8, c[0x0][0x358] ;  /* 0x00006b00ff0877ac */ /* 0x000e620008000a00 */
[----:B0-----:R-:W-:-:S09]  /*0060*/  UISETP.NE.AND UP0, UPT, UR4, URZ, UPT ;  /* 0x000000ff0400728c */ /* 0x001fd2000bf05270 */
[----:B-1----:R-:W-:Y:S05]  /*0070*/  BRA.U !UP0, `(.L_x_67) ;  /* 0x0000000108ac7547 */ /* 0x002fea000b800000 */
[----:B------:R-:W-:Y:S02]  /*0080*/  IMAD.MOV.U32 R0, RZ, RZ, -0x1 ;  /* 0xffffffffff007424 */ /* 0x000fe400078e00ff */
[----:B------:R-:W-:-:S07]  /*0090*/  IMAD.MOV.U32 R7, RZ, RZ, RZ ;  /* 0x000000ffff077224 */ /* 0x000fce00078e00ff */
.L_x_71:
[----:B0-----:R-:W0:Y:S01]  /*00a0*/  LDCU.64 UR4, c[0x0][0x388] ;  /* 0x00007100ff0477ac */ /* 0x001e220008000a00 */
[----:B-12---:R-:W1:Y:S01]  /*00b0*/  LDC.64 R2, c[0x0][0x3a8] ;  /* 0x0000ea00ff027b82 */ /* 0x006e620000000a00 */
[----:B0-----:R-:W-:Y:S01]  /*00c0*/  IADD3 R4, P0, PT, R7, UR4, RZ ;  /* 0x0000000407047c10 */ /* 0x001fe2000ff1e0ff */
[----:B------:R-:W0:Y:S04]  /*00d0*/  LDCU UR4, c[0x0][0x3a0] ;  /* 0x00007400ff0477ac */ /* 0x000e280008000800 */
[----:B------:R-:W-:-:S06]  /*00e0*/  IMAD.X R5, RZ, RZ, UR5, P0 ;  /* 0x00000005ff057e24 */ /* 0x000fcc00080e06ff */
[----:B------:R-:W1:Y:S02]  /*00f0*/  LDG.E.S8 R5, desc[UR8][R4.64] ;  /* 0x0000000804057981 */ /* 0x000e64000c1e1300 */
[----:B-1----:R-:W-:-:S06]  /*0100*/  IMAD.WIDE R2, R5, 0x4, R2 ;  /* 0x0000000405027825 */ /* 0x002fcc00078e0202 */
[----:B------:R-:W2:Y:S01]  /*0110*/  LDG.E R3, desc[UR8][R2.64] ;  /* 0x0000000802037981 */ /* 0x000ea2000c1e1900 */
[----:B------:R-:W-:-:S04]  /*0120*/  SHF.L.U32 R0, R0, 0x1, RZ ;  /* 0x0000000100007819 */ /* 0x000fc800000006ff */
[----:B--2---:R-:W-:-:S04]  /*0130*/  LOP3.LUT R0, R3, R0, RZ, 0xfc, !PT ;  /* 0x0000000003007212 */ /* 0x004fc800078efcff */
[----:B0-----:R-:W-:-:S13]  /*0140*/  ISETP.GE.U32.AND P0, PT, R0, UR4, PT ;  /* 0x0000000400007c0c */ /* 0x001fda000bf06070 */
[----:B------:R-:W-:Y:S05]  /*0150*/  @P0 BRA `(.L_x_68) ;  /* 0x0000000000600947 */ /* 0x000fea0003800000 */
[----:B------:R-:W0:Y:S01]  /*0160*/  LDC R8, c[0x0][0x398] ;  /* 0x0000e600ff087b82 */ /* 0x000e220000000800 */
[----:B------:R-:W-:Y:S01]  /*0170*/  VIADD R9, R7, 0xffffffe1 ;  /* 0xffffffe107097836 */ /* 0x000fe20000000000 */
[----:B------:R-:W1:Y:S01]  /*0180*/  LDCU UR10, c[0x0][0x398] ;  /* 0x00007300ff0a77ac */ /* 0x000e620008000800 */
[----:B------:R-:W-:Y:S01]  /*0190*/  IMAD.MOV.U32 R6, RZ, RZ, RZ ;  /* 0x000000ffff067224 */ /* 0x000fe200078e00ff */
[----:B------:R-:W2:Y:S06]  /*01a0*/  LDCU.128 UR4, c[0x0][0x380] ;  /* 0x00007000ff0477ac */ /* 0x000eac0008000c00 */
.L_x_70:
[----:B------:R-:W-:Y:S01]  /*01b0*/  IMAD.IADD R4, R9, 0x1, R6 ;  /* 0x0000000109047824 */ /* 0x000fe200078e0206 */
[----:B--2---:R-:W-:-:S04]  /*01c0*/  IADD3 R2, P0, PT, R6, UR4, RZ ;  /* 0x0000000406027c10 */ /* 0x004fc8000ff1e0ff */
[----:B------:R-:W-:Y:S02]  /*01d0*/  IADD3 R4, P1, PT, R4, UR6, RZ ;  /* 0x0000000604047c10 */ /* 0x000fe4000ff3e0ff */
[----:B------:R-:W-:-:S03]  /*01e0*/  IADD3.X R3, PT, PT, RZ, UR5, RZ, P0, !PT ;  /* 0x00000005ff037c10 */ /* 0x000fc600087fe4ff */
[----:B------:R-:W-:Y:S02]  /*01f0*/  IMAD.X R5, RZ, RZ, UR7, P1 ;  /* 0x00000007ff057e24 */ /* 0x000fe400088e06ff */
[----:B------:R-:W2:Y:S04]  /*0200*/  LDG.E.U8 R2, desc[UR8][R2.64] ;  /* 0x0000000802027981 */ /* 0x000ea8000c1e1100 */
[----:B------:R-:W2:Y:S02]  /*0210*/  LDG.E.U8 R5, desc[UR8][R4.64] ;  /* 0x0000000804057981 */ /* 0x000ea4000c1e1100 */
[----:B--2---:R-:W-:-:S13]  /*0220*/  ISETP.NE.AND P0, PT, R2, R5, PT ;  /* 0x000000050200720c */ /* 0x004fda0003f05270 */
[----:B------:R-:W-:Y:S05]  /*0230*/  @P0 BRA `(.L_x_69) ;  /* 0x0000000000100947 */ /* 0x000fea0003800000 */
[----:B------:R-:W-:-:S05]  /*0240*/  VIADD R6, R6, 0x1 ;  /* 0x0000000106067836 */ /* 0x000fca0000000000 */
[----:B-1----:R-:W-:-:S13]  /*0250*/  ISETP.NE.AND P0, PT, R6, UR10, PT ;  /* 0x0000000a06007c0c */ /* 0x002fda000bf05270 */
[----:B------:R-:W-:Y:S05]  /*0260*/  @P0 BRA `(.L_x_70) ;  /* 0xfffffffc00d00947 */ /* 0x000fea000383ffff */
[----:B0-----:R-:W-:-:S07]  /*0270*/  IMAD.MOV.U32 R6, RZ, RZ, R8 ;  /* 0x000000ffff067224 */ /* 0x001fce00078e0008 */
.L_x_69:
[----:B------:R-:W2:Y:S02]  /*0280*/  LDC R3, c[0x0][0x398] ;  /* 0x0000e600ff037b82 */ /* 0x000ea40000000800 */
[----:B--2---:R-:W-:-:S13]  /*0290*/  ISETP.NE.AND P0, PT, R6, R3, PT ;  /* 0x000000030600720c */ /* 0x004fda0003f05270 */
[----:B------:R-:W2:Y:S01]  /*02a0*/  @!P0 LDC.64 R2, c[0x0][0x390] ;  /* 0x0000e400ff028b82 */ /* 0x000ea20000000a00 */
[----:B------:R-:W-:Y:S01]  /*02b0*/  @!P0 MOV R5, 0x1 ;  /* 0x0000000100058802 */ /* 0x000fe20000000f00 */
[----:B--2---:R-:W-:-:S05]  /*02c0*/  @!P0 IMAD.WIDE.U32 R2, R7, 0x4, R2 ;  /* 0x0000000407028825 */ /* 0x004fca00078e0002 */
[----:B------:R2:W-:Y:S02]  /*02d0*/  @!P0 STG.E desc[UR8][R2.64+-0x7c], R5 ;  /* 0xffff840502008986 */ /* 0x0005e4000c101908 */
.L_x_68:
[----:B------:R-:W3:Y:S01]  /*02e0*/  LDCU UR4, c[0x0][0x39c] ;  /* 0x00007380ff0477ac */ /* 0x000ee20008000800 */
[----:B------:R-:W-:-:S05]  /*02f0*/  VIADD R7, R7, 0x1 ;  /* 0x0000000107077836 */ /* 0x000fca0000000000 */
[----:B---3--:R-:W-:-:S13]  /*0300*/  ISETP.NE.AND P0, PT, R7, UR4, PT ;  /* 0x0000000407007c0c */ /* 0x008fda000bf05270 */
[----:B------:R-:W-:Y:S05]  /*0310*/  @P0 BRA `(.L_x_71) ;  /* 0xfffffffc00600947 */ /* 0x000fea000383ffff */
[----:B-1----:R-:W-:Y:S05]  /*0320*/  EXIT ;  /* 0x000000000000794d */ /* 0x002fea0003800000 */
.L_x_67:
[C---:B------:R-:W-:Y:S01]  /*0330*/  ISETP.GE.U32.AND P1, PT, R4.reuse, 0x4, PT ;  /* 0x000000040400780c */ /* 0x040fe20003f26070 */
[----:B------:R-:W-:Y:S01]  /*0340*/  IMAD.MOV.U32 R10, RZ, RZ, -0x1 ;  /* 0xffffffffff0a7424 */ /* 0x000fe200078e00ff */
[----:B------:R-:W-:Y:S01]  /*0350*/  LOP3.LUT R0, R4, 0x3, RZ, 0xc0, !PT ;  /* 0x0000000304007812 */ /* 0x000fe200078ec0ff */
[----:B------:R-:W-:-:S03]  /*0360*/  IMAD.MOV.U32 R6, RZ, RZ, RZ ;  /* 0x000000ffff067224 */ /* 0x000fc600078e00ff */
[----:B------:R-:W-:-:S07]  /*0370*/  ISETP.NE.AND P0, PT, R0, RZ, PT ;  /* 0x000000ff0000720c */ /* 0x000fce0003f05270 */
[----:B------:R-:W-:Y:S06]  /*0380*/  @!P1 BRA `(.L_x_72) ;  /* 0x0000000000e09947 */ /* 0x000fec0003800000 */
[----:B------:R-:W0:Y:S01]  /*0390*/  LDCU.64 UR6, c[0x0][0x388] ;  /* 0x00007100ff0677ac */ /* 0x000e220008000a00 */
[----:B------:R-:W1:Y:S01]  /*03a0*/  LDC.64 R2, c[0x0][0x3a8] ;  /* 0x0000ea00ff027b82 */ /* 0x000e620000000a00 */
[----:B------:R-:W-:Y:S01]  /*03b0*/  LOP3.LUT R6, R4, 0x7ffffffc, RZ, 0xc0, !PT ;  /* 0x7ffffffc04067812 */ /* 0x000fe200078ec0ff */
[----:B------:R-:W2:Y:S01]  /*03c0*/  LDCU.64 UR4, c[0x0][0x390] ;  /* 0x00007200ff0477ac */ /* 0x000ea20008000a00 */
[----:B------:R-:W-:-:S03]  /*03d0*/  MOV R10, 0xffffffff ;  /* 0xffffffff000a7802 */ /* 0x000fc60000000f00 */
[----:B------:R-:W-:Y:S01]  /*03e0*/  IMAD.MOV R7, RZ, RZ, -R6 ;  /* 0x000000ffff077224 */ /* 0x000fe200078e0a06 */
[----:B------:R-:W3:Y:S01]  /*03f0*/  LDCU UR10, c[0x0][0x3a0] ;  /* 0x00007400ff0a77ac */ /* 0x000ee20008000800 */
[----:B0-----:R-:W-:Y:S02]  /*0400*/  UIADD3 UR6, UP0, UPT, UR6, 0x1, URZ ;  /* 0x0000000106067890 */ /* 0x001fe4000ff1e0ff */
[----:B--2---:R-:W-:Y:S02]  /*0410*/  UIADD3 UR4, UP1, UPT, UR4, -0x7c, URZ ;  /* 0xffffff8404047890 */ /* 0x004fe4000ff3e0ff */
[----:B------:R-:W-:Y:S02]  /*0420*/  UIADD3.X UR7, UPT, UPT, URZ, UR7, URZ, UP0, !UPT ;  /* 0x00000007ff077290 */ /* 0x000fe400087fe4ff */
[----:B------:R-:W-:Y:S01]  /*0430*/  IMAD.U32 R4, RZ, RZ, UR6 ;  /* 0x00000006ff047e24 */ /* 0x000fe2000f8e00ff */
[----:B------:R-:W-:Y:S01]  /*0440*/  UIADD3.X UR5, UPT, UPT, UR5, -0x1, URZ, UP1, !UPT ;  /* 0xffffffff05057890 */ /* 0x000fe20008ffe4ff */
[----:B------:R-:W-:-:S02]  /*0450*/  IMAD.U32 R11, RZ, RZ, UR4 ;  /* 0x00000004ff0b7e24 */ /* 0x000fc4000f8e00ff */
[----:B------:R-:W-:-:S03]  /*0460*/  MOV R5, UR7 ;  /* 0x0000000700057c02 */ /* 0x000fc60008000f00 */
[----:B---3--:R-:W-:-:S07]  /*0470*/  IMAD.U32 R12, RZ, RZ, UR5 ;  /* 0x00000005ff0c7e24 */ /* 0x008fce000f8e00ff */
.L_x_73:
[----:B0-----:R-:W1:Y:S02]  /*0480*/  LDG.E.S8 R9, desc[UR8][R4.64+-0x1] ;  /* 0xffffff0804097981 */ /* 0x001e64000c1e1300 */
[----:B-1----:R-:W-:-:S06]  /*0490*/  IMAD.WIDE R8, R9, 0x4, R2 ;  /* 0x0000000409087825 */ /* 0x002fcc00078e0202 */
[----:B------:R0:W2:Y:S01]  /*04a0*/  LDG.E R9, desc[UR8][R8.64] ;  /* 0x0000000808097981 */ /* 0x0000a2000c1e1900 */
[----:B------:R-:W-:Y:S01]  /*04b0*/  IMAD.SHL.U32 R10, R10, 0x2, RZ ;  /* 0x000000020a0a7824 */ /* 0x000fe200078e00ff */
[----:B0-----:R-:W-:-:S04]  /*04c0*/  MOV R8, R11 ;  /* 0x0000000b00087202 */ /* 0x001fc80000000f00 */
[----:B--2---:R-:W-:Y:S01]  /*04d0*/  LOP3.LUT R13, R9, R10, RZ, 0xfc, !PT ;  /* 0x0000000a090d7212 */ /* 0x004fe200078efcff */
[----:B------:R-:W-:-:S03]  /*04e0*/  IMAD.MOV.U32 R9, RZ, RZ, R12 ;  /* 0x000000ffff097224 */ /* 0x000fc600078e000c */
        /* <DEDUP_REMOVED lines=10> */
[----:B------:R-:W-:Y:S04]  /*0590*/  @!P1 STG.E desc[UR8][R8.64+0x4], R17 ;  /* 0x0000041108009986 */ /* 0x000fe8000c101908 */
        /* <DEDUP_REMOVED lines=8> */
[----:B0-----:R-:W2:Y:S02]  /*0620*/  LDG.E.S8 R15, desc[UR8][R4.64+0x2] ;  /* 0x00000208040f7981 */ /* 0x001ea4000c1e1300 */
[----:B--2---:R-:W-:-:S06]  /*0630*/  IMAD.WIDE R14, R15, 0x4, R2 ;  /* 0x000000040f0e7825 */ /* 0x004fcc00078e0202 */
[----:B------:R-:W2:Y:S01]  /*0640*/  LDG.E R15, desc[UR8][R14.64] ;  /* 0x000000080e0f7981 */ /* 0x000ea2000c1e1900 */
[----:B------:R-:W-:Y:S01]  /*0650*/  IMAD.SHL.U32 R10, R16, 0x2, RZ ;  /* 0x00000002100a7824 */ /* 0x000fe200078e00ff */
[----:B------:R-:W-:Y:S02]  /*0660*/  IADD3 R7, PT, PT, R7, 0x4, RZ ;  /* 0x0000000407077810 */ /* 0x000fe40007ffe0ff */
[----:B-1----:R-:W-:Y:S02]  /*0670*/  IADD3 R11, P2, PT, R8, 0x10, RZ ;  /* 0x00000010080b7810 */ /* 0x002fe40007f5e0ff */
[----:B------:R-:W-:-:S03]  /*0680*/  ISETP.NE.AND P3, PT, R7, RZ, PT ;  /* 0x000000ff0700720c */ /* 0x000fc60003f65270 */
[----:B------:R-:W-:Y:S01]  /*0690*/  IMAD.X R12, RZ, RZ, R9, P2 ;  /* 0x000000ffff0c7224 */ /* 0x000fe200010e0609 */
[----:B--2---:R-:W-:-:S04]  /*06a0*/  LOP3.LUT R10, R15, R10, RZ, 0xfc, !PT ;  /* 0x0000000a0f0a7212 */ /* 0x004fc800078efcff */
[----:B------:R-:W-:-:S13]  /*06b0*/  ISETP.GE.U32.AND P1, PT, R10, UR10, PT ;  /* 0x0000000a0a007c0c */ /* 0x000fda000bf26070 */
[----:B------:R-:W-:-:S05]  /*06c0*/  @!P1 IMAD.MOV.U32 R13, RZ, RZ, 0x1 ;  /* 0x00000001ff0d9424 */ /* 0x000fca00078e00ff */
[----:B------:R0:W-:Y:S01]  /*06d0*/  @!P1 STG.E desc[UR8][R8.64+0xc], R13 ;  /* 0x00000c0d08009986 */ /* 0x0001e2000c101908 */
[----:B------:R-:W-:-:S05]  /*06e0*/  IADD3 R4, P1, PT, R4, 0x4, RZ ;  /* 0x0000000404047810 */ /* 0x000fca0007f3e0ff */
[----:B------:R-:W-:Y:S01]  /*06f0*/  IMAD.X R5, RZ, RZ, R5, P1 ;  /* 0x000000ffff057224 */ /* 0x000fe200008e0605 */
[----:B------:R-:W-:Y:S07]  /*0700*/  @P3 BRA `(.L_x_73) ;  /* 0xfffffffc005c3947 */ /* 0x000fee000383ffff */
.L_x_72:
[----:B------:R-:W-:Y:S05]  /*0710*/  @!P0 EXIT ;  /* 0x000000000000894d */ /* 0x000fea0003800000 */
[----:B------:R-:W1:Y:S01]  /*0720*/  LDC.64 R4, c[0x0][0x390] ;  /* 0x0000e400ff047b82 */ /* 0x000e620000000a00 */
[----:B------:R-:W0:Y:S01]  /*0730*/  LDCU.64 UR4, c[0x0][0x388] ;  /* 0x00007100ff0477ac */ /* 0x000e220008000a00 */
[----:B------:R-:W-:Y:S01]  /*0740*/  IMAD.MOV R0, RZ, RZ, -R0 ;  /* 0x000000ffff007224 */ /* 0x000fe200078e0a00 */
[----:B------:R-:W2:Y:S05]  /*0750*/  LDCU UR6, c[0x0][0x3a0] ;  /* 0x00007400ff0677ac */ /* 0x000eaa0008000800 */
[----:B------:R-:W3:Y:S01]  /*0760*/  LDC.64 R2, c[0x0][0x3a8] ;  /* 0x0000ea00ff027b82 */ /* 0x000ee20000000a00 */
[----:B0-----:R-:W-:-:S04]  /*0770*/  IADD3 R8, P1, PT, R6, UR4, RZ ;  /* 0x0000000406087c10 */ /* 0x001fc8000ff3e0ff */
[----:B------:R-:W-:Y:S01]  /*0780*/  IADD3.X R9, PT, PT, RZ, UR5, RZ, P1, !PT ;  /* 0x00000005ff097c10 */ /* 0x000fe20008ffe4ff */
[----:B-1----:R-:W-:-:S03]  /*0790*/  IMAD.WIDE.U32 R4, R6, 0x4, R4 ;  /* 0x0000000406047825 */ /* 0x002fc600078e0004 */
[----:B------:R-:W-:-:S04]  /*07a0*/  IADD3 R11, P0, PT, R4, -0x7c, RZ ;  /* 0xffffff84040b7810 */ /* 0x000fc80007f1e0ff */
[----:B--2---:R-:W-:-:S09]  /*07b0*/  IADD3.X R12, PT, PT, R5, -0x1, RZ, P0, !PT ;  /* 0xffffffff050c7810 */ /* 0x004fd200007fe4ff */
.L_x_74:
[----:B------:R-:W-:Y:S01]  /*07c0*/  IMAD.MOV.U32 R6, RZ, RZ, R8 ;  /* 0x000000ffff067224 */ /* 0x000fe200078e0008 */
[----:B------:R-:W-:-:S05]  /*07d0*/  MOV R7, R9 ;  /* 0x0000000900077202 */ /* 0x000fca0000000f00 */
[----:B0-----:R-:W3:Y:S02]  /*07e0*/  LDG.E.S8 R5, desc[UR8][R6.64] ;  /* 0x0000000806057981 */ /* 0x001ee4000c1e1300 */
[----:B---3--:R-:W-:-:S06]  /*07f0*/  IMAD.WIDE R4, R5, 0x4, R2 ;  /* 0x0000000405047825 */ /* 0x008fcc00078e0202 */
[----:B------:R-:W2:Y:S01]  /*0800*/  LDG.E R4, desc[UR8][R4.64] ;  /* 0x0000000804047981 */ /* 0x000ea2000c1e1900 */
[----:B------:R-:W-:Y:S01]  /*0810*/  IMAD.SHL.U32 R13, R10, 0x2, RZ ;  /* 0x000000020a0d7824 */ /* 0x000fe200078e00ff */
[----:B------:R-:W-:Y:S01]  /*0820*/  IADD3 R8, P2, PT, R8, 0x1, RZ ;  /* 0x0000000108087810 */ /* 0x000fe20007f5e0ff */
[----:B------:R-:W-:-:S03]  /*0830*/  VIADD R0, R0, 0x1 ;  /* 0x0000000100007836 */ /* 0x000fc60000000000 */
[----:B------:R-:W-:Y:S02]  /*0840*/  IADD3.X R6, PT, PT, RZ, R9, RZ, P2, !PT ;  /* 0x00000009ff067210 */ /* 0x000fe400017fe4ff */
[----:B------:R-:W-:Y:S02]  /*0850*/  ISETP.NE.AND P1, PT, R0, RZ, PT ;  /* 0x000000ff0000720c */ /* 0x000fe40003f25270 */
[----:B--2---:R-:W-:-:S04]  /*0860*/  LOP3.LUT R10, R4, R13, RZ, 0xfc, !PT ;  /* 0x0000000d040a7212 */ /* 0x004fc800078efcff */
[----:B------:R-:W-:-:S13]  /*0870*/  ISETP.GE.U32.AND P0, PT, R10, UR6, PT ;  /* 0x000000060a007c0c */ /* 0x000fda000bf06070 */
[----:B------:R-:W-:Y:S01]  /*0880*/  @!P0 MOV R13, 0x1 ;  /* 0x00000001000d8802 */ /* 0x000fe20000000f00 */
[----:B------:R-:W-:Y:S02]  /*0890*/  @!P0 IMAD.MOV.U32 R4, RZ, RZ, R11 ;  /* 0x000000ffff048224 */ /* 0x000fe400078e000b */
[----:B------:R-:W-:-:S05]  /*08a0*/  @!P0 IMAD.MOV.U32 R5, RZ, RZ, R12 ;  /* 0x000000ffff058224 */ /* 0x000fca00078e000c */
[----:B------:R0:W-:Y:S01]  /*08b0*/  @!P0 STG.E desc[UR8][R4.64], R13 ;  /* 0x0000000d04008986 */ /* 0x0001e2000c101908 */
[----:B------:R-:W-:-:S05]  /*08c0*/  IADD3 R7, P0, PT, R11, 0x4, RZ ;  /* 0x000000040b077810 */ /* 0x000fca0007f1e0ff */
[----:B------:R-:W-:Y:S01]  /*08d0*/  IMAD.X R9, RZ, RZ, R12, P0 ;  /* 0x000000ffff097224 */ /* 0x000fe200000e060c */
[----:B------:R-:W-:Y:S07]  /*08e0*/  @!P1 EXIT ;  /* 0x000000000000994d */ /* 0x000fee0003800000 */
[----:B------:R-:W-:Y:S01]  /*08f0*/  MOV R12, R9 ;  /* 0x00000009000c7202 */ /* 0x000fe20000000f00 */
[----:B------:R-:W-:Y:S02]  /*0900*/  IMAD.MOV.U32 R11, RZ, RZ, R7 ;  /* 0x000000ffff0b7224 */ /* 0x000fe400078e0007 */
[----:B------:R-:W-:Y:S01]  /*0910*/  IMAD.MOV.U32 R9, RZ, RZ, R6 ;  /* 0x000000ffff097224 */ /* 0x000fe200078e0006 */
[----:B------:R-:W-:Y:S06]  /*0920*/  BRA `(.L_x_74) ;  /* 0xfffffffc00a47947 */ /* 0x000fec000383ffff */
.L_x_75:
        /* <DEDUP_REMOVED lines=13> */
.L_x_114:


//--------------------- .text._Z7slicebmPcS_PiiiS0_S0_i --------------------------
	.section	.text._Z7slicebmPcS_PiiiS0_S0_i,"ax",@progbits
	.align	128
        .global         _Z7slicebmPcS_PiiiS0_S0_i
        .type           _Z7slicebmPcS_PiiiS0_S0_i,@function
        .size           _Z7slicebmPcS_PiiiS0_S0_i,(.L_x_115 - _Z7slicebmPcS_PiiiS0_S0_i)
        .other          _Z7slicebmPcS_PiiiS0_S0_i,@"STO_CUDA_ENTRY STV_DEFAULT"
_Z7slicebmPcS_PiiiS0_S0_i:
.text._Z7slicebmPcS_PiiiS0_S0_i:
[----:B------:R-:W-:Y:S01]  /*0000*/  LDC R1, c[0x0][0x37c] ;  /* 0x0000df00ff017b82 */ /* 0x000fe20000000800 */
[----:B------:R-:W0:Y:S07]  /*0010*/  S2R R0, SR_TID.X ;  /* 0x0000000000007919 */ /* 0x000e2e0000002100 */
[----:B------:R-:W0:Y:S01]  /*0020*/  S2UR UR4, SR_CTAID.X ;  /* 0x00000000000479c3 */ /* 0x000e220000002500 */
[----:B------:R-:W1:Y:S07]  /*0030*/  LDCU UR5, c[0x0][0x3b0] ;  /* 0x00007600ff0577ac */ /* 0x000e6e0008000800 */
[----:B------:R-:W0:Y:S08]  /*0040*/  LDC R3, c[0x0][0x360] ;  /* 0x0000d800ff037b82 */ /* 0x000e300000000800 */
[----:B------:R-:W2:Y:S01]  /*0050*/  LDC.64 R4, c[0x0][0x398] ;  /* 0x0000e600ff047b82 */ /* 0x000ea20000000a00 */
[----:B0-----:R-:W-:-:S04]  /*0060*/  IMAD R0, R3, UR4, R0 ;  /* 0x0000000403007c24 */ /* 0x001fc8000f8e0200 */
[----:B-1----:R-:W-:Y:S02]  /*0070*/  IMAD R3, R0, UR5, RZ ;  /* 0x0000000500037c24 */ /* 0x002fe4000f8e02ff */
[----:B--2---:R-:W-:-:S03]  /*0080*/  IMAD.IADD R0, R5, 0x1, -R4 ;  /* 0x0000000105007824 */ /* 0x004fc600078e0a04 */
[----:B------:R-:W-:-:S05]  /*0090*/  IADD3 R2, PT, PT, R3, UR5, R4 ;  /* 0x0000000503027c10 */ /* 0x000fca000fffe004 */
[----:B------:R-:W-:-:S05]  /*00a0*/  VIADD R2, R2, 0xffffffff ;  /* 0xffffffff02027836 */ /* 0x000fca0000000000 */
[----:B------:R-:W-:-:S04]  /*00b0*/  ISETP.GE.AND P0, PT, R3, R2, PT ;  /* 0x000000020300720c */ /* 0x000fc80003f06270 */
[----:B------:R-:W-:-:S13]  /*00c0*/  ISETP.GT.OR P0, PT, R3, R0, P0 ;  /* 0x000000000300720c */ /* 0x000fda0000704670 */
[----:B------:R-:W-:Y:S05]  /*00d0*/  @P0 EXIT ;  /* 0x000000000000094d */ /* 0x000fea0003800000 */
[----:B------:R-:W0:Y:S01]  /*00e0*/  LDCU.64 UR4, c[0x0][0x358] ;  /* 0x00006b00ff0477ac */ /* 0x000e220008000a00 */
[----:B------:R-:W1:Y:S02]  /*00f0*/  LDCU.128 UR8, c[0x0][0x380] ;  /* 0x00007000ff0877ac */ /* 0x000e640008000c00 */
.L_x_81:
[----:B------:R-:W2:Y:S01]  /*0100*/  LDCU UR6, c[0x0][0x398] ;  /* 0x00007300ff0677ac */ /* 0x000ea20008000800 */
[----:B------:R-:W-:Y:S04]  /*0110*/  BSSY.RECONVERGENT B0, `(.L_x_76) ;  /* 0x0000024000007945 */ /* 0x000fe80003800200 */
[----:B------:R-:W-:Y:S01]  /*0120*/  BSSY.RELIABLE B1, `(.L_x_77) ;  /* 0x0000011000017945 */ /* 0x000fe20003800100 */
[----:B------:R-:W-:Y:S01]  /*0130*/  SHF.R.S32.HI R10, RZ, 0x1f, R3 ;  /* 0x0000001fff0a7819 */ /* 0x000fe20000011403 */
[----:B0-2---:R-:W-:-:S07]  /*0140*/  IMAD.U32 R8, RZ, RZ, UR6 ;  /* 0x00000006ff087e24 */ /* 0x005fce000f8e00ff */
.L_x_79:
[----:B------:R-:W-:Y:S01]  /*0150*/  ISETP.GE.AND P0, PT, R8, 0x1, PT ;  /* 0x000000010800780c */ /* 0x000fe20003f06270 */
[----:B------:R-:W-:-:S12]  /*0160*/  IMAD.MOV.U32 R11, RZ, RZ, R8 ;  /* 0x000000ffff0b7224 */ /* 0x000fd800078e0008 */
[----:B------:R-:W-:Y:S05]  /*0170*/  @!P0 BREAK.RELIABLE B1 ;  /* 0x0000000000018942 */ /* 0x000fea0003800100 */
[----:B------:R-:W-:Y:S05]  /*0180*/  @!P0 BRA `(.L_x_78) ;  /* 0x0000000000588947 */ /* 0x000fea0003800000 */
[C---:B------:R-:W-:Y:S01]  /*0190*/  VIADD R9, R8.reuse, 0xffffffff ;  /* 0xffffffff08097836 */ /* 0x040fe20000000000 */
[----:B-1----:R-:W-:-:S04]  /*01a0*/  IADD3 R6, P1, P2, R8, UR10, R3 ;  /* 0x0000000a08067c10 */ /* 0x002fc8000fa3e003 */
[----:B------:R-:W-:Y:S02]  /*01b0*/  IADD3 R4, P0, PT, R9, UR8, RZ ;  /* 0x0000000809047c10 */ /* 0x000fe4000ff1e0ff */
[----:B------:R-:W-:-:S03]  /*01c0*/  IADD3.X R7, PT, PT, RZ, UR11, R10, P1, P2 ;  /* 0x0000000bff077c10 */ /* 0x000fc60008fe440a */
[----:B------:R-:W-:Y:S02]  /*01d0*/  IMAD.X R5, RZ, RZ, UR9, P0 ;  /* 0x00000009ff057e24 */ /* 0x000fe400080e06ff */
[----:B0-----:R-:W2:Y:S04]  /*01e0*/  LDG.E.U8 R13, desc[UR4][R6.64+-0x1] ;  /* 0xffffff04060d7981 */ /* 0x001ea8000c1e1100 */
[----:B------:R-:W2:Y:S01]  /*01f0*/  LDG.E.U8 R4, desc[UR4][R4.64] ;  /* 0x0000000404047981 */ /* 0x000ea2000c1e1100 */
[----:B------:R-:W-:Y:S01]  /*0200*/  IMAD.MOV.U32 R8, RZ, RZ, R9 ;  /* 0x000000ffff087224 */ /* 0x000fe200078e0009 */
[----:B--2---:R-:W-:-:S13]  /*0210*/  ISETP.NE.AND P0, PT, R4, R13, PT ;  /* 0x0000000d0400720c */ /* 0x004fda0003f05270 */
[----:B------:R-:W-:Y:S05]  /*0220*/  @!P0 BRA `(.L_x_79) ;  /* 0xfffffffc00c88947 */ /* 0x000fea000383ffff */
[----:B------:R-:W-:Y:S05]  /*0230*/  BSYNC.RELIABLE B1 ;  /* 0x0000000000017941 */ /* 0x000fea0003800100 */
.L_x_77:
[----:B------:R-:W0:Y:S01]  /*0240*/  LDC.64 R6, c[0x0][0x3a8] ;  /* 0x0000ea00ff067b82 */ /* 0x000e220000000a00 */
[----:B------:R-:W-:Y:S01]  /*0250*/  PRMT R9, R13, 0x8880, RZ ;  /* 0x000088800d097816 */ /* 0x000fe200000000ff */
[----:B------:R-:W1:Y:S06]  /*0260*/  LDCU UR6, c[0x0][0x398] ;  /* 0x00007300ff0677ac */ /* 0x000e6c0008000800 */
[----:B------:R-:W2:Y:S01]  /*0270*/  LDC.64 R4, c[0x0][0x3a0] ;  /* 0x0000e800ff047b82 */ /* 0x000ea20000000a00 */
[----:B0-----:R-:W-:-:S06]  /*0280*/  IMAD.WIDE R6, R9, 0x4, R6 ;  /* 0x0000000409067825 */ /* 0x001fcc00078e0206 */
[----:B------:R-:W1:Y:S01]  /*0290*/  LDG.E R6, desc[UR4][R6.64] ;  /* 0x0000000406067981 */ /* 0x000e62000c1e1900 */
[----:B--2---:R-:W-:-:S06]  /*02a0*/  IMAD.WIDE.U32 R4, R8, 0x4, R4 ;  /* 0x0000000408047825 */ /* 0x004fcc00078e0004 */
[----:B------:R-:W2:Y:S01]  /*02b0*/  LDG.E R4, desc[UR4][R4.64] ;  /* 0x0000000404047981 */ /* 0x000ea2000c1e1900 */
[----:B-1----:R-:W-:-:S04]  /*02c0*/  IADD3 R9, PT, PT, R6, -UR6, R11 ;  /* 0x8000000606097c10 */ /* 0x002fc8000fffe00b */
[----:B--2---:R-:W-:Y:S01]  /*02d0*/  VIMNMX R8, PT, PT, R4, R9, !PT ;  /* 0x0000000904087248 */ /* 0x004fe20007fe0100 */
[----:B------:R-:W-:Y:S06]  /*02e0*/  BRA `(.L_x_80) ;  /* 0x0000000000187947 */ /* 0x000fec0003800000 */
.L_x_78:
[----:B------:R-:W2:Y:S01]  /*02f0*/  LDC.64 R4, c[0x0][0x390] ;  /* 0x0000e400ff047b82 */ /* 0x000ea20000000a00 */
[----:B------:R-:W-:-:S07]  /*0300*/  IMAD.MOV.U32 R9, RZ, RZ, 0x1 ;  /* 0x00000001ff097424 */ /* 0x000fce00078e00ff */
[----:B------:R-:W3:Y:S01]  /*0310*/  LDC.64 R6, c[0x0][0x3a0] ;  /* 0x0000e800ff067b82 */ /* 0x000ee20000000a00 */
[----:B--2---:R-:W-:-:S05]  /*0320*/  IMAD.WIDE R4, R3, 0x4, R4 ;  /* 0x0000000403047825 */ /* 0x004fca00078e0204 */
[----:B0-----:R0:W-:Y:S04]  /*0330*/  STG.E desc[UR4][R4.64], R9 ;  /* 0x0000000904007986 */ /* 0x0011e8000c101904 */
[----:B---3--:R0:W5:Y:S02]  /*0340*/  LDG.E R8, desc[UR4][R6.64] ;  /* 0x0000000406087981 */ /* 0x008164000c1e1900 */
.L_x_80:
[----:B-1----:R-:W-:Y:S05]  /*0350*/  BSYNC.RECONVERGENT B0 ;  /* 0x0000000000007941 */ /* 0x002fea0003800200 */
.L_x_76:
[----:B-----5:R-:W-:-:S05]  /*0360*/  IMAD.IADD R3, R8, 0x1, R3 ;  /* 0x0000000108037824 */ /* 0x020fca00078e0203 */
[C---:B------:R-:W-:Y:S02]  /*0370*/  ISETP.GE.AND P0, PT, R3.reuse, R2, PT ;  /* 0x000000020300720c */ /* 0x040fe40003f06270 */
[----:B------:R-:W-:-:S13]  /*0380*/  ISETP.LE.AND P1, PT, R3, R0, PT ;  /* 0x000000000300720c */ /* 0x000fda0003f23270 */
[----:B------:R-:W-:Y:S05]  /*0390*/  @!P0 BRA P1, `(.L_x_81) ;  /* 0xfffffffc00588947 */ /* 0x000fea000083ffff */
[----:B------:R-:W-:Y:S05]  /*03a0*/  EXIT ;  /* 0x000000000000794d */ /* 0x000fea0003800000 */
.L_x_82:
        /* <DEDUP_REMOVED lines=13> */
.L_x_115:


//--------------------- .text._Z2bmPcS_PiiiS0_S0_ --------------------------
	.section	.text._Z2bmPcS_PiiiS0_S0_,"ax",@progbits
	.align	128
        .global         _Z2bmPcS_PiiiS0_S0_
        .type           _Z2bmPcS_PiiiS0_S0_,@function
        .size           _Z2bmPcS_PiiiS0_S0_,(.L_x_116 - _Z2bmPcS_PiiiS0_S0_)
        .other          _Z2bmPcS_PiiiS0_S0_,@"STO_CUDA_ENTRY STV_DEFAULT"
_Z2bmPcS_PiiiS0_S0_:
.text._Z2bmPcS_PiiiS0_S0_:
[----:B------:R-:W-:Y:S01]  /*0000*/  LDC R1, c[0x0][0x37c] ;  /* 0x0000df00ff017b82 */ /* 0x000fe20000000800 */
[----:B------:R-:W0:Y:S02]  /*0010*/  LDCU.64 UR4, c[0x0][0x398] ;  /* 0x00007300ff0477ac */ /* 0x000e240008000a00 */
[----:B0-----:R-:W-:-:S06]  /*0020*/  UIADD3 UR4, UPT, UPT, UR5, -UR4, URZ ;  /* 0x8000000405047290 */ /* 0x001fcc000fffe0ff */
[----:B------:R-:W-:-:S13]  /*0030*/  ISETP.LE.AND P0, PT, RZ, UR4, PT ;  /* 0x00000004ff007c0c */ /* 0x000fda000bf03270 */
[----:B------:R-:W-:Y:S05]  /*0040*/  @!P0 EXIT ;  /* 0x000000000000894d */ /* 0x000fea0003800000 */
[----:B------:R-:W-:Y:S01]  /*0050*/  IMAD.MOV.U32 R3, RZ, RZ, RZ ;  /* 0x000000ffff037224 */ /* 0x000fe200078e00ff */
[----:B------:R-:W0:Y:S01]  /*0060*/  LDCU.64 UR6, c[0x0][0x358] ;  /* 0x00006b00ff0677ac */ /* 0x000e220008000a00 */
[----:B------:R-:W-:-:S05]  /*0070*/  NOP ;  /* 0x0000000000007918 */ /* 0x000fca0000000000 */
.L_x_86:
[----:B0-----:R-:W1:Y:S01]  /*0080*/  LDC R9, c[0x0][0x398] ;  /* 0x0000e600ff097b82 */ /* 0x001e620000000800 */
[----:B------:R-:W-:-:S07]  /*0090*/  SHF.R.S32.HI R0, RZ, 0x1f, R3 ;  /* 0x0000001fff007819 */ /* 0x000fce0000011403 */
[----:B--2---:R-:W2:Y:S08]  /*00a0*/  LDC.64 R12, c[0x0][0x380] ;  /* 0x0000e000ff0c7b82 */ /* 0x004eb00000000a00 */
[----:B---3--:R-:W3:Y:S02]  /*00b0*/  LDC.64 R14, c[0x0][0x388] ;  /* 0x0000e200ff0e7b82 */ /* 0x008ee40000000a00 */
.L_x_84:
[----:B-1----:R-:W-:Y:S01]  /*00c0*/  ISETP.GE.AND P0, PT, R9, 0x1, PT ;  /* 0x000000010900780c */ /* 0x002fe20003f06270 */
[----:B------:R-:W-:-:S12]  /*00d0*/  IMAD.MOV.U32 R17, RZ, RZ, R9 ;  /* 0x000000ffff117224 */ /* 0x000fd800078e0009 */
[----:B------:R-:W-:Y:S05]  /*00e0*/  @!P0 BRA `(.L_x_83) ;  /* 0x0000000000548947 */ /* 0x000fea0003800000 */
[C---:B------:R-:W-:Y:S01]  /*00f0*/  VIADD R11, R9.reuse, 0xffffffff ;  /* 0xffffffff090b7836 */ /* 0x040fe20000000000 */
[----:B---3--:R-:W-:-:S04]  /*0100*/  IADD3 R6, P1, P2, R9, R14, R3 ;  /* 0x0000000e09067210 */ /* 0x008fc80007a3e003 */
[----:B--2---:R-:W-:Y:S02]  /*0110*/  IADD3 R4, P0, PT, R11, R12, RZ ;  /* 0x0000000c0b047210 */ /* 0x004fe40007f1e0ff */
[----:B------:R-:W-:-:S03]  /*0120*/  IADD3.X R7, PT, PT, RZ, R15, R0, P1, P2 ;  /* 0x0000000fff077210 */ /* 0x000fc60000fe4400 */
[----:B------:R-:W-:Y:S02]  /*0130*/  IMAD.X R5, RZ, RZ, R13, P0 ;  /* 0x000000ffff057224 */ /* 0x000fe400000e060d */
[----:B0-----:R-:W2:Y:S04]  /*0140*/  LDG.E.U8 R19, desc[UR6][R6.64+-0x1] ;  /* 0xffffff0606137981 */ /* 0x001ea8000c1e1100 */
[----:B------:R-:W2:Y:S01]  /*0150*/  LDG.E.U8 R4, desc[UR6][R4.64] ;  /* 0x0000000604047981 */ /* 0x000ea2000c1e1100 */
[----:B------:R-:W-:Y:S01]  /*0160*/  IMAD.MOV.U32 R9, RZ, RZ, R11 ;  /* 0x000000ffff097224 */ /* 0x000fe200078e000b */
[----:B--2---:R-:W-:-:S13]  /*0170*/  ISETP.NE.AND P0, PT, R4, R19, PT ;  /* 0x000000130400720c */ /* 0x004fda0003f05270 */
[----:B------:R-:W-:Y:S05]  /*0180*/  @!P0 BRA `(.L_x_84) ;  /* 0xfffffffc00cc8947 */ /* 0x000fea000383ffff */
[----:B------:R-:W0:Y:S01]  /*0190*/  LDC.64 R6, c[0x0][0x3a8] ;  /* 0x0000ea00ff067b82 */ /* 0x000e220000000a00 */
[----:B------:R-:W-:-:S07]  /*01a0*/  PRMT R11, R19, 0x8880, RZ ;  /* 0x00008880130b7816 */ /* 0x000fce00000000ff */
[----:B------:R-:W1:Y:S01]  /*01b0*/  LDC.64 R4, c[0x0][0x3a0] ;  /* 0x0000e800ff047b82 */ /* 0x000e620000000a00 */
[----:B0-----:R-:W-:-:S06]  /*01c0*/  IMAD.WIDE R6, R11, 0x4, R6 ;  /* 0x000000040b067825 */ /* 0x001fcc00078e0206 */
[----:B------:R-:W2:Y:S01]  /*01d0*/  LDG.E R6, desc[UR6][R6.64] ;  /* 0x0000000606067981 */ /* 0x000ea2000c1e1900 */
[----:B-1----:R-:W-:Y:S02]  /*01e0*/  IMAD.WIDE.U32 R4, R9, 0x4, R4 ;  /* 0x0000000409047825 */ /* 0x002fe400078e0004 */
[----:B------:R-:W2:Y:S04]  /*01f0*/  LDC R9, c[0x0][0x398] ;  /* 0x0000e600ff097b82 */ /* 0x000ea80000000800 */
[----:B------:R-:W3:Y:S01]  /*0200*/  LDG.E R4, desc[UR6][R4.64] ;  /* 0x0000000604047981 */ /* 0x000ee2000c1e1900 */
[----:B--2---:R-:W-:-:S04]  /*0210*/  IADD3 R9, PT, PT, R6, -R9, R17 ;  /* 0x8000000906097210 */ /* 0x004fc80007ffe011 */
[----:B---3--:R-:W-:Y:S01]  /*0220*/  VIMNMX R0, PT, PT, R4, R9, !PT ;  /* 0x0000000904007248 */ /* 0x008fe20007fe0100 */
[----:B------:R-:W-:Y:S06]  /*0230*/  BRA `(.L_x_85) ;  /* 0x0000000000187947 */ /* 0x000fec0003800000 */
.L_x_83:
[----:B------:R-:W1:Y:S01]  /*0240*/  LDC.64 R4, c[0x0][0x390] ;  /* 0x0000e400ff047b82 */ /* 0x000e620000000a00 */
[----:B------:R-:W-:-:S07]  /*0250*/  IMAD.MOV.U32 R9, RZ, RZ, 0x1 ;  /* 0x00000001ff097424 */ /* 0x000fce00078e00ff */
[----:B------:R-:W4:Y:S01]  /*0260*/  LDC.64 R6, c[0x0][0x3a0] ;  /* 0x0000e800ff067b82 */ /* 0x000f220000000a00 */
[----:B-1----:R-:W-:-:S05]  /*0270*/  IMAD.WIDE R4, R3, 0x4, R4 ;  /* 0x0000000403047825 */ /* 0x002fca00078e0204 */
[----:B0-----:R0:W-:Y:S04]  /*0280*/  STG.E desc[UR6][R4.64], R9 ;  /* 0x0000000904007986 */ /* 0x0011e8000c101906 */
[----:B----4-:R0:W5:Y:S02]  /*0290*/  LDG.E R0, desc[UR6][R6.64] ;  /* 0x0000000606007981 */ /* 0x010164000c1e1900 */
.L_x_85:
[----:B-----5:R-:W-:-:S05]  /*02a0*/  IMAD.IADD R3, R0, 0x1, R3 ;  /* 0x0000000100037824 */ /* 0x020fca00078e0203 */
[----:B------:R-:W-:-:S13]  /*02b0*/  ISETP.GT.AND P0, PT, R3, UR4, PT ;  /* 0x0000000403007c0c */ /* 0x000fda000bf04270 */
[----:B------:R-:W-:Y:S05]  /*02c0*/  @!P0 BRA `(.L_x_86) ;  /* 0xfffffffc006c8947 */ /* 0x000fea000383ffff */
[----:B------:R-:W-:Y:S05]  /*02d0*/  EXIT ;  /* 0x000000000000794d */ /* 0x000fea0003800000 */
.L_x_87:
        /* <DEDUP_REMOVED lines=10> */
.L_x_116:


//--------------------- .text._Z9KMPSearchPcS_PiiiS0_ --------------------------
	.section	.text._Z9KMPSearchPcS_PiiiS0_,"ax",@progbits
	.align	128
        .global         _Z9KMPSearchPcS_PiiiS0_
        .type           _Z9KMPSearchPcS_PiiiS0_,@function
        .size           _Z9KMPSearchPcS_PiiiS0_,(.L_x_117 - _Z9KMPSearchPcS_PiiiS0_)
        .other          _Z9KMPSearchPcS_PiiiS0_,@"STO_CUDA_ENTRY STV_DEFAULT"
_Z9KMPSearchPcS_PiiiS0_:
.text._Z9KMPSearchPcS_PiiiS0_:
[----:B------:R-:W0:Y:S01]  /*0000*/  LDC R1, c[0x0][0x37c] ;  /* 0x0000df00ff017b82 */ /* 0x000e220000000800 */
[----:B------:R-:W1:Y:S01]  /*0010*/  S2R R0, SR_TID.X ;  /* 0x0000000000007919 */ /* 0x000e620000002100 */
[----:B------:R-:W2:Y:S06]  /*0020*/  LDCU UR5, c[0x0][0x2fc] ;  /* 0x00005f80ff0577ac */ /* 0x000eac0008000800 */
[----:B------:R-:W1:Y:S01]  /*0030*/  S2UR UR6, SR_CTAID.X ;  /* 0x00000000000679c3 */ /* 0x000e620000002500 */
[----:B------:R-:W-:Y:S01]  /*0040*/  MOV R2, 0x8 ;  /* 0x0000000800027802 */ /* 0x000fe20000000f00 */
[----:B0-----:R-:W-:Y:S01]  /*0050*/  VIADD R1, R1, 0xfffffff8 ;  /* 0xfffffff801017836 */ /* 0x001fe20000000000 */
[----:B------:R-:W0:Y:S01]  /*0060*/  LDCU UR4, c[0x0][0x2f8] ;  /* 0x00005f00ff0477ac */ /* 0x000e220008000800 */
[----:B------:R-:W3:Y:S04]  /*0070*/  LDCU UR40, c[0x0][0x39c] ;  /* 0x00007380ff2877ac */ /* 0x000ee80008000800 */
[----:B------:R-:W1:Y:S01]  /*0080*/  LDC R3, c[0x0][0x360] ;  /* 0x0000d800ff037b82 */ /* 0x000e620000000800 */
[----:B------:R-:W4:Y:S01]  /*0090*/  LDCU.128 UR36, c[0x0][0x380] ;  /* 0x00007000ff2477ac */ /* 0x000f220008000c00 */
[----:B0-----:R-:W-:-:S05]  /*00a0*/  IADD3 R6, P0, PT, R1, UR4, RZ ;  /* 0x0000000401067c10 */ /* 0x001fca000ff1e0ff */
[----:B--2---:R-:W-:Y:S02]  /*00b0*/  IMAD.X R7, RZ, RZ, UR5, P0 ;  /* 0x00000005ff077e24 */ /* 0x004fe400080e06ff */
[----:B-1----:R-:W-:Y:S01]  /*00c0*/  IMAD R0, R3, UR6, R0 ;  /* 0x0000000603007c24 */ /* 0x002fe2000f8e0200 */
[----:B------:R-:W0:Y:S01]  /*00d0*/  LDCU.64 UR6, c[0x4][URZ] ;  /* 0x01000000ff0677ac */ /* 0x000e220008000a00 */
[----:B------:R-:W1:Y:S03]  /*00e0*/  LDC.64 R2, c[0x4][R2] ;  /* 0x0100000002027b82 */ /* 0x000e660000000a00 */
[----:B------:R2:W-:Y:S01]  /*00f0*/  STL [R1], R0 ;  /* 0x0000000001007387 */ /* 0x0005e20000100800 */
[----:B0-----:R-:W-:Y:S02]  /*0100*/  IMAD.U32 R4, RZ, RZ, UR6 ;  /* 0x00000006ff047e24 */ /* 0x001fe4000f8e00ff */
[----:B--234-:R-:W-:-:S07]  /*0110*/  IMAD.U32 R5, RZ, RZ, UR7 ;  /* 0x00000007ff057e24 */ /* 0x01cfce000f8e00ff */
[----:B------:R-:W-:-:S07]  /*0120*/  LEPC R20, `(.L_x_88) ;  /* 0x000000001014794e */ /* 0x000fce0000000000 */
[----:B-1----:R-:W-:Y:S05]  /*0130*/  CALL.ABS.NOINC R2 ;  /* 0x0000000002007343 */ /* 0x002fea0003c00000 */
.L_x_88:
[----:B------:R-:W0:Y:S02]  /*0140*/  LDC.64 R8, c[0x0][0x398] ;  /* 0x0000e600ff087b82 */ /* 0x000e240000000a00 */
[----:B0-----:R-:W-:-:S13]  /*0150*/  ISETP.GE.AND P0, PT, R9, R8, PT ;  /* 0x000000080900720c */ /* 0x001fda0003f06270 */
[----:B------:R-:W-:Y:S05]  /*0160*/  @!P0 EXIT ;  /* 0x000000000000894d */ /* 0x000fea0003800000 */
[----:B------:R-:W0:Y:S01]  /*0170*/  LDC.64 R6, c[0x0][0x3a0] ;  /* 0x0000e800ff067b82 */ /* 0x000e220000000a00 */
[----:B------:R-:W-:Y:S02]  /*0180*/  IMAD.MOV.U32 R15, RZ, RZ, RZ ;  /* 0x000000ffff0f7224 */ /* 0x000fe400078e00ff */
[----:B------:R-:W-:-:S05]  /*0190*/  IMAD.MOV.U32 R9, RZ, RZ, RZ ;  /* 0x000000ffff097224 */ /* 0x000fca00078e00ff */
[----:B------:R-:W1:Y:S08]  /*01a0*/  LDC R0, c[0x0][0x398] ;  /* 0x0000e600ff007b82 */ /* 0x000e700000000800 */
[----:B------:R-:W2:Y:S08]  /*01b0*/  LDC.64 R16, c[0x0][0x358] ;  /* 0x0000d600ff107b82 */ /* 0x000eb00000000a00 */
[----:B------:R-:W3:Y:S01]  /*01c0*/  LDC.64 R4, c[0x0][0x3a0] ;  /* 0x0000e800ff047b82 */ /* 0x000ee20000000a00 */
[----:B0-----:R-:W-:-:S07]  /*01d0*/  IMAD.WIDE R6, R8, 0x4, R6 ;  /* 0x0000000408067825 */ /* 0x001fce00078e0206 */
[----:B------:R-:W0:Y:S02]  /*01e0*/  LDC.64 R2, c[0x0][0x390] ;  /* 0x0000e400ff027b82 */ /* 0x000e240000000a00 */
.L_x_93:
[C---:B--2---:R-:W-:Y:S02]  /*01f0*/  R2UR UR4, R16.reuse ;  /* 0x00000000100472ca */ /* 0x044fe400000e0000 */
[C---:B------:R-:W-:Y:S02]  /*0200*/  R2UR UR5, R17.reuse ;  /* 0x00000000110572ca */ /* 0x040fe400000e0000 */
[----:B------:R-:W-:Y:S02]  /*0210*/  R2UR UR6, R16 ;  /* 0x00000000100672ca */ /* 0x000fe400000e0000 */
[----:B------:R-:W-:Y:S02]  /*0220*/  R2UR UR7, R17 ;  /* 0x00000000110772ca */ /* 0x000fe400000e0000 */
[----:B------:R-:W-:Y:S02]  /*0230*/  IADD3 R10, P0, PT, R15, UR36, RZ ;  /* 0x000000240f0a7c10 */ /* 0x000fe4000ff1e0ff */
[----:B------:R-:W-:-:S02]  /*0240*/  IADD3 R12, P1, PT, R9, UR38, RZ ;  /* 0x00000026090c7c10 */ /* 0x000fc4000ff3e0ff */
[----:B------:R-:W-:Y:S02]  /*0250*/  LEA.HI.X.SX32 R11, R15, UR37, 0x1, P0 ;  /* 0x000000250f0b7c11 */ /* 0x000fe400080f0eff */
[----:B------:R-:W-:-:S03]  /*0260*/  LEA.HI.X.SX32 R13, R9, UR39, 0x1, P1 ;  /* 0x00000027090d7c11 */ /* 0x000fc600088f0eff */
[----:B------:R-:W2:Y:S04]  /*0270*/  LDG.E.U8 R8, desc[UR4][R10.64] ;  /* 0x000000040a087981 */ /* 0x000ea8000c1e1100 */
[----:B------:R-:W2:Y:S01]  /*0280*/  LDG.E.U8 R19, desc[UR6][R12.64] ;  /* 0x000000060c137981 */ /* 0x000ea2000c1e1100 */
[----:B------:R-:W-:Y:S01]  /*0290*/  BSSY.RECONVERGENT B0, `(.L_x_89) ;  /* 0x0000028000007945 */ /* 0x000fe20003800200 */
[----:B--2---:R-:W-:-:S04]  /*02a0*/  ISETP.NE.AND P0, PT, R8, R19, PT ;  /* 0x000000130800720c */ /* 0x004fc80003f05270 */
[----:B------:R-:W-:-:S05]  /*02b0*/  SEL R8, RZ, 0x1, P0 ;  /* 0x00000001ff087807 */ /* 0x000fca0000000000 */
[C---:B------:R-:W-:Y:S02]  /*02c0*/  IMAD.IADD R15, R8.reuse, 0x1, R15 ;  /* 0x00000001080f7824 */ /* 0x040fe400078e020f */
[----:B------:R-:W-:-:S03]  /*02d0*/  IMAD.IADD R9, R8, 0x1, R9 ;  /* 0x0000000108097824 */ /* 0x000fc600078e0209 */
[----:B-1----:R-:W-:-:S13]  /*02e0*/  ISETP.NE.AND P0, PT, R15, R0, PT ;  /* 0x000000000f00720c */ /* 0x002fda0003f05270 */
[----:B------:R-:W-:Y:S05]  /*02f0*/  @P0 BRA `(.L_x_90) ;  /* 0x0000000000280947 */ /* 0x000fea0003800000 */
[C---:B------:R-:W-:Y:S01]  /*0300*/  R2UR UR4, R16.reuse ;  /* 0x00000000100472ca */ /* 0x040fe200000e0000 */
[----:B------:R-:W-:Y:S01]  /*0310*/  IMAD.IADD R11, R9, 0x1, -R0 ;  /* 0x00000001090b7824 */ /* 0x000fe200078e0a00 */
[----:B------:R-:W-:Y:S01]  /*0320*/  R2UR UR5, R17 ;  /* 0x00000000110572ca */ /* 0x000fe200000e0000 */
[----:B------:R-:W-:Y:S01]  /*0330*/  IMAD.MOV.U32 R13, RZ, RZ, 0x1 ;  /* 0x00000001ff0d7424 */ /* 0x000fe200078e00ff */
[----:B------:R-:W-:Y:S01]  /*0340*/  R2UR UR6, R16 ;  /* 0x00000000100672ca */ /* 0x000fe200000e0000 */
[----:B0-----:R-:W-:Y:S01]  /*0350*/  IMAD.WIDE R10, R11, 0x4, R2 ;  /* 0x000000040b0a7825 */ /* 0x001fe200078e0202 */
[----:B------:R-:W-:-:S09]  /*0360*/  R2UR UR7, R17 ;  /* 0x00000000110772ca */ /* 0x000fd200000e0000 */
[----:B------:R0:W-:Y:S04]  /*0370*/  STG.E desc[UR4][R10.64], R13 ;  /* 0x0000000d0a007986 */ /* 0x0001e8000c101904 */
[----:B------:R0:W5:Y:S01]  /*0380*/  LDG.E R15, desc[UR6][R6.64+-0x4] ;  /* 0xfffffc06060f7981 */ /* 0x000162000c1e1900 */
[----:B------:R-:W-:Y:S05]  /*0390*/  BRA `(.L_x_91) ;  /* 0x00000000005c7947 */ /* 0x000fea0003800000 */
.L_x_90:
[----:B------:R-:W-:-:S13]  /*03a0*/  ISETP.GE.AND P0, PT, R9, UR40, PT ;  /* 0x0000002809007c0c */ /* 0x000fda000bf06270 */
[----:B------:R-:W-:Y:S05]  /*03b0*/  @P0 BRA `(.L_x_91) ;  /* 0x0000000000540947 */ /* 0x000fea0003800000 */
[C---:B------:R-:W-:Y:S02]  /*03c0*/  R2UR UR4, R16.reuse ;  /* 0x00000000100472ca */ /* 0x040fe400000e0000 */
[C---:B------:R-:W-:Y:S02]  /*03d0*/  R2UR UR5, R17.reuse ;  /* 0x00000000110572ca */ /* 0x040fe400000e0000 */
[----:B------:R-:W-:Y:S02]  /*03e0*/  R2UR UR6, R16 ;  /* 0x00000000100672ca */ /* 0x000fe400000e0000 */
[----:B------:R-:W-:Y:S02]  /*03f0*/  R2UR UR7, R17 ;  /* 0x00000000110772ca */ /* 0x000fe400000e0000 */
[C---:B------:R-:W-:Y:S02]  /*0400*/  IADD3 R12, P1, PT, R8.reuse, R12, RZ ;  /* 0x0000000c080c7210 */ /* 0x040fe40007f3e0ff */
[----:B------:R-:W-:-:S03]  /*0410*/  IADD3 R10, P0, PT, R8, R10, RZ ;  /* 0x0000000a080a7210 */ /* 0x000fc60007f1e0ff */
[----:B------:R-:W-:Y:S02]  /*0420*/  IMAD.X R13, RZ, RZ, R13, P1 ;  /* 0x000000ffff0d7224 */ /* 0x000fe400008e060d */
[----:B------:R-:W-:-:S04]  /*0430*/  IMAD.X R11, RZ, RZ, R11, P0 ;  /* 0x000000ffff0b7224 */ /* 0x000fc800000e060b */
[----:B------:R-:W2:Y:S04]  /*0440*/  LDG.E.U8 R13, desc[UR6][R12.64] ;  /* 0x000000060c0d7981 */ /* 0x000ea8000c1e1100 */
[----:B------:R-:W2:Y:S02]  /*0450*/  LDG.E.U8 R10, desc[UR4][R10.64] ;  /* 0x000000040a0a7981 */ /* 0x000ea4000c1e1100 */
[----:B--2---:R-:W-:-:S13]  /*0460*/  ISETP.NE.AND P0, PT, R10, R13, PT ;  /* 0x0000000d0a00720c */ /* 0x004fda0003f05270 */
[----:B------:R-:W-:Y:S05]  /*0470*/  @!P0 BRA `(.L_x_91) ;  /* 0x0000000000248947 */ /* 0x000fea0003800000 */
[----:B------:R-:W-:-:S13]  /*0480*/  ISETP.NE.AND P0, PT, R15, RZ, PT ;  /* 0x000000ff0f00720c */ /* 0x000fda0003f05270 */
[----:B------:R-:W-:Y:S05]  /*0490*/  @!P0 BRA `(.L_x_92) ;  /* 0x0000000000148947 */ /* 0x000fea0003800000 */
[----:B------:R-:W-:Y:S01]  /*04a0*/  R2UR UR4, R16 ;  /* 0x00000000100472ca */ /* 0x000fe200000e0000 */
[----:B---3--:R-:W-:Y:S01]  /*04b0*/  IMAD.WIDE R10, R15, 0x4, R4 ;  /* 0x000000040f0a7825 */ /* 0x008fe200078e0204 */
[----:B------:R-:W-:-:S13]  /*04c0*/  R2UR UR5, R17 ;  /* 0x00000000110572ca */ /* 0x000fda00000e0000 */
[----:B------:R1:W5:Y:S01]  /*04d0*/  LDG.E R15, desc[UR4][R10.64+-0x4] ;  /* 0xfffffc040a0f7981 */ /* 0x000362000c1e1900 */
[----:B------:R-:W-:Y:S05]  /*04e0*/  BRA `(.L_x_91) ;  /* 0x0000000000087947 */ /* 0x000fea0003800000 */
.L_x_92:
[----:B------:R-:W-:Y:S02]  /*04f0*/  VIADD R9, R9, 0x1 ;  /* 0x0000000109097836 */ /* 0x000fe40000000000 */
[----:B------:R-:W-:-:S07]  /*0500*/  IMAD.MOV.U32 R15, RZ, RZ, RZ ;  /* 0x000000ffff0f7224 */ /* 0x000fce00078e00ff */
.L_x_91:
[----:B------:R-:W-:Y:S05]  /*0510*/  BSYNC.RECONVERGENT B0 ;  /* 0x0000000000007941 */ /* 0x000fea0003800200 */
.L_x_89:
[----:B01---5:R-:W-:Y:S01]  /*0520*/  IMAD.IADD R11, R0, 0x1, -R15 ;  /* 0x00000001000b7824 */ /* 0x023fe200078e0a0f */
[----:B------:R-:W-:-:S04]  /*0530*/  IADD3 R8, PT, PT, -R9, UR40, RZ ;  /* 0x0000002809087c10 */ /* 0x000fc8000fffe1ff */
[----:B------:R-:W-:-:S13]  /*0540*/  ISETP.GE.AND P0, PT, R8, R11, PT ;  /* 0x0000000b0800720c */ /* 0x000fda0003f06270 */
[----:B------:R-:W-:Y:S05]  /*0550*/  @P0 BRA `(.L_x_93) ;  /* 0xfffffffc00240947 */ /* 0x000fea000383ffff */
[----:B------:R-:W-:Y:S05]  /*0560*/  EXIT ;  /* 0x000000000000794d */ /* 0x000fea0003800000 */
.L_x_94:
        /* <DEDUP_REMOVED lines=9> */
.L_x_117:


//--------------------- .text._Z8SliceKMPPcS_PiiiS0_i --------------------------
	.section	.text._Z8SliceKMPPcS_PiiiS0_i,"ax",@progbits
	.align	128
        .global         _Z8SliceKMPPcS_PiiiS0_i
        .type           _Z8SliceKMPPcS_PiiiS0_i,@function
        .size           _Z8SliceKMPPcS_PiiiS0_i,(.L_x_118 - _Z8SliceKMPPcS_PiiiS0_i)
        .other          _Z8SliceKMPPcS_PiiiS0_i,@"STO_CUDA_ENTRY STV_DEFAULT"
_Z8SliceKMPPcS_PiiiS0_i:
.text._Z8SliceKMPPcS_PiiiS0_i:
        /* <DEDUP_REMOVED lines=8> */
[----:B--2---:R-:W-:Y:S02]  /*0080*/  VIADD R10, R4, 0xffffffff ;  /* 0xffffffff040a7836 */ /* 0x004fe40000000000 */
[----:B------:R-:W-:-:S03]  /*0090*/  IMAD.IADD R3, R5, 0x1, -R9 ;  /* 0x0000000105037824 */ /* 0x000fc600078e0a09 */
[----:B------:R-:W-:-:S04]  /*00a0*/  IADD3 R0, PT, PT, R9, UR5, R10 ;  /* 0x0000000509007c10 */ /* 0x000fc8000fffe00a */
[----:B------:R-:W-:-:S04]  /*00b0*/  ISETP.GE.AND P0, PT, R9, R0, PT ;  /* 0x000000000900720c */ /* 0x000fc80003f06270 */
[----:B------:R-:W-:-:S13]  /*00c0*/  ISETP.LT.OR P0, PT, R3, R4, P0 ;  /* 0x000000040300720c */ /* 0x000fda0000701670 */
[----:B------:R-:W-:Y:S05]  /*00d0*/  @P0 EXIT ;  /* 0x000000000000094d */ /* 0x000fea0003800000 */
[----:B------:R-:W0:Y:S01]  /*00e0*/  LDC.64 R6, c[0x0][0x3a0] ;  /* 0x0000e800ff067b82 */ /* 0x000e220000000a00 */
[----:B------:R-:W-:Y:S01]  /*00f0*/  IMAD.MOV.U32 R15, RZ, RZ, RZ ;  /* 0x000000ffff0f7224 */ /* 0x000fe200078e00ff */
[----:B------:R-:W1:Y:S01]  /*0100*/  LDCU.64 UR4, c[0x0][0x358] ;  /* 0x00006b00ff0477ac */ /* 0x000e620008000a00 */
[----:B------:R-:W2:Y:S05]  /*0110*/  LDCU UR6, c[0x0][0x39c] ;  /* 0x00007380ff0677ac */ /* 0x000eaa0008000800 */
[----:B------:R-:W3:Y:S01]  /*0120*/  LDC R8, c[0x0][0x398] ;  /* 0x0000e600ff087b82 */ /* 0x000ee20000000800 */
[----:B------:R-:W4:Y:S07]  /*0130*/  LDCU.128 UR8, c[0x0][0x380] ;  /* 0x00007000ff0877ac */ /* 0x000f2e0008000c00 */
[----:B------:R-:W1:Y:S08]  /*0140*/  LDC.64 R2, c[0x0][0x3a0] ;  /* 0x0000e800ff027b82 */ /* 0x000e700000000a00 */
[----:B------:R-:W1:Y:S01]  /*0150*/  LDC.64 R4, c[0x0][0x390] ;  /* 0x0000e400ff047b82 */ /* 0x000e620000000a00 */
[----:B0-2-4-:R-:W-:-:S07]  /*0160*/  IMAD.WIDE R6, R10, 0x4, R6 ;  /* 0x000000040a067825 */ /* 0x015fce00078e0206 */
.L_x_99:
[----:B------:R-:W-:Y:S02]  /*0170*/  IADD3 R10, P0, PT, R15, UR8, RZ ;  /* 0x000000080f0a7c10 */ /* 0x000fe4000ff1e0ff */
[----:B------:R-:W-:Y:S02]  /*0180*/  IADD3 R12, P1, PT, R9, UR10, RZ ;  /* 0x0000000a090c7c10 */ /* 0x000fe4000ff3e0ff */
[----:B------:R-:W-:Y:S02]  /*0190*/  LEA.HI.X.SX32 R11, R15, UR9, 0x1, P0 ;  /* 0x000000090f0b7c11 */ /* 0x000fe400080f0eff */
[----:B------:R-:W-:-:S03]  /*01a0*/  LEA.HI.X.SX32 R13, R9, UR11, 0x1, P1 ;  /* 0x0000000b090d7c11 */ /* 0x000fc600088f0eff */
[----:B-1----:R-:W2:Y:S04]  /*01b0*/  LDG.E.U8 R14, desc[UR4][R10.64] ;  /* 0x000000040a0e7981 */ /* 0x002ea8000c1e1100 */
[----:B------:R-:W2:Y:S01]  /*01c0*/  LDG.E.U8 R17, desc[UR4][R12.64] ;  /* 0x000000040c117981 */ /* 0x000ea2000c1e1100 */
[----:B------:R-:W-:Y:S01]  /*01d0*/  BSSY.RECONVERGENT B0, `(.L_x_95) ;  /* 0x000001e000007945 */ /* 0x000fe20003800200 */
[----:B--2---:R-:W-:-:S04]  /*01e0*/  ISETP.NE.AND P0, PT, R14, R17, PT ;  /* 0x000000110e00720c */ /* 0x004fc80003f05270 */
[----:B------:R-:W-:-:S05]  /*01f0*/  SEL R14, RZ, 0x1, P0 ;  /* 0x00000001ff0e7807 */ /* 0x000fca0000000000 */
[C---:B------:R-:W-:Y:S02]  /*0200*/  IMAD.IADD R15, R14.reuse, 0x1, R15 ;  /* 0x000000010e0f7824 */ /* 0x040fe400078e020f */
[----:B------:R-:W-:-:S03]  /*0210*/  IMAD.IADD R9, R14, 0x1, R9 ;  /* 0x000000010e097824 */ /* 0x000fc600078e0209 */
[----:B---3--:R-:W-:-:S13]  /*0220*/  ISETP.NE.AND P0, PT, R15, R8, PT ;  /* 0x000000080f00720c */ /* 0x008fda0003f05270 */
[----:B------:R-:W-:Y:S05]  /*0230*/  @P0 BRA `(.L_x_96) ;  /* 0x0000000000180947 */ /* 0x000fea0003800000 */
[----:B------:R-:W-:Y:S02]  /*0240*/  IMAD.IADD R11, R9, 0x1, -R8 ;  /* 0x00000001090b7824 */ /* 0x000fe400078e0a08 */
[----:B------:R-:W-:Y:S02]  /*0250*/  IMAD.MOV.U32 R13, RZ, RZ, 0x1 ;  /* 0x00000001ff0d7424 */ /* 0x000fe400078e00ff */
[----:B------:R-:W-:-:S05]  /*0260*/  IMAD.WIDE R10, R11, 0x4, R4 ;  /* 0x000000040b0a7825 */ /* 0x000fca00078e0204 */
[----:B------:R0:W-:Y:S04]  /*0270*/  STG.E desc[UR4][R10.64], R13 ;  /* 0x0000000d0a007986 */ /* 0x0001e8000c101904 */
[----:B------:R0:W5:Y:S01]  /*0280*/  LDG.E R15, desc[UR4][R6.64] ;  /* 0x00000004060f7981 */ /* 0x000162000c1e1900 */
[----:B------:R-:W-:Y:S05]  /*0290*/  BRA `(.L_x_97) ;  /* 0x0000000000447947 */ /* 0x000fea0003800000 */
.L_x_96:
[----:B------:R-:W-:-:S13]  /*02a0*/  ISETP.GE.AND P0, PT, R9, UR6, PT ;  /* 0x0000000609007c0c */ /* 0x000fda000bf06270 */
[----:B------:R-:W-:Y:S05]  /*02b0*/  @P0 BRA `(.L_x_97) ;  /* 0x00000000003c0947 */ /* 0x000fea0003800000 */
        /* <DEDUP_REMOVED lines=10> */
[----:B------:R-:W-:-:S05]  /*0360*/  IMAD.WIDE R10, R15, 0x4, R2 ;  /* 0x000000040f0a7825 */ /* 0x000fca00078e0202 */
[----:B------:R1:W5:Y:S01]  /*0370*/  LDG.E R15, desc[UR4][R10.64+-0x4] ;  /* 0xfffffc040a0f7981 */ /* 0x000362000c1e1900 */
[----:B------:R-:W-:Y:S05]  /*0380*/  BRA `(.L_x_97) ;  /* 0x0000000000087947 */ /* 0x000fea0003800000 */
.L_x_98:
[----:B------:R-:W-:Y:S02]  /*0390*/  VIADD R9, R9, 0x1 ;  /* 0x0000000109097836 */ /* 0x000fe40000000000 */
[----:B------:R-:W-:-:S07]  /*03a0*/  IMAD.MOV.U32 R15, RZ, RZ, RZ ;  /* 0x000000ffff0f7224 */ /* 0x000fce00078e00ff */
.L_x_97:
[----:B------:R-:W-:Y:S05]  /*03b0*/  BSYNC.RECONVERGENT B0 ;  /* 0x0000000000007941 */ /* 0x000fea0003800200 */
.L_x_95:
[----:B01---5:R-:W-:Y:S01]  /*03c0*/  IMAD.IADD R11, R8, 0x1, -R15 ;  /* 0x00000001080b7824 */ /* 0x023fe200078e0a0f */
[C---:B------:R-:W-:Y:S02]  /*03d0*/  IADD3 R10, PT, PT, -R9.reuse, UR6, RZ ;  /* 0x00000006090a7c10 */ /* 0x040fe4000fffe1ff */
[----:B------:R-:W-:Y:S02]  /*03e0*/  ISETP.GE.AND P0, PT, R9, R0, PT ;  /* 0x000000000900720c */ /* 0x000fe40003f06270 */
[----:B------:R-:W-:-:S13]  /*03f0*/  ISETP.GE.AND P1, PT, R10, R11, PT ;  /* 0x0000000b0a00720c */ /* 0x000fda0003f26270 */
[----:B------:R-:W-:Y:S05]  /*0400*/  @!P0 BRA P1, `(.L_x_99) ;  /* 0xfffffffc00588947 */ /* 0x000fea000083ffff */
[----:B------:R-:W-:Y:S05]  /*0410*/  EXIT ;  /* 0x000000000000794d */ /* 0x000fea0003800000 */
.L_x_100:
        /* <DEDUP_REMOVED lines=14> */
.L_x_118:


//--------------------- .text._Z11NaiveSearchPcS_Piii --------------------------
	.section	.text._Z11NaiveSearchPcS_Piii,"ax",@progbits
	.align	128
        .global         _Z11NaiveSearchPcS_Piii
        .type           _Z11NaiveSearchPcS_Piii,@function
        .size           _Z11NaiveSearchPcS_Piii,(.L_x_119 - _Z11NaiveSearchPcS_Piii)
        .other          _Z11NaiveSearchPcS_Piii,@"STO_CUDA_ENTRY STV_DEFAULT"
_Z11NaiveSearchPcS_Piii:
.text._Z11NaiveSearchPcS_Piii:
[----:B------:R-:W-:Y:S01]  /*0000*/  LDC R1, c[0x0][0x37c] ;  /* 0x0000df00ff017b82 */ /* 0x000fe20000000800 */
[----:B------:R-:W0:Y:S07]  /*0010*/  S2R R0, SR_TID.X ;  /* 0x0000000000007919 */ /* 0x000e2e0000002100 */
[----:B------:R-:W1:Y:S01]  /*0020*/  S2UR UR4, SR_CTAID.X ;  /* 0x00000000000479c3 */ /* 0x000e620000002500 */
[----:B------:R-:W1:Y:S01]  /*0030*/  LDCU UR5, c[0x0][0x360] ;  /* 0x00006c00ff0577ac */ /* 0x000e620008000800 */
[----:B------:R-:W2:Y:S01]  /*0040*/  LDCU.64 UR12, c[0x0][0x398] ;  /* 0x00007300ff0c77ac */ /* 0x000ea20008000a00 */
[----:B-1----:R-:W-:-:S02]  /*0050*/  UIMAD UR4, UR4, UR5, URZ ;  /* 0x00000005040472a4 */ /* 0x002fc4000f8e02ff */
[----:B--2---:R-:W-:-:S04]  /*0060*/  UIADD3 UR5, UPT, UPT, UR13, -UR12, URZ ;  /* 0x8000000c0d057290 */ /* 0x004fc8000fffe0ff */
[----:B0-----:R-:W-:-:S05]  /*0070*/  VIADD R6, R0, UR4 ;  /* 0x0000000400067c36 */ /* 0x001fca0008000000 */
[----:B------:R-:W-:-:S13]  /*0080*/  ISETP.GT.AND P0, PT, R6, UR5, PT ;  /* 0x0000000506007c0c */ /* 0x000fda000bf04270 */
[----:B------:R-:W-:Y:S05]  /*0090*/  @P0 EXIT ;  /* 0x000000000000094d */ /* 0x000fea0003800000 */
[----:B------:R-:W-:Y:S01]  /*00a0*/  UISETP.GE.AND UP0, UPT, UR12, 0x1, UPT ;  /* 0x000000010c00788c */ /* 0x000fe2000bf06270 */
[----:B------:R-:W0:Y:S08]  /*00b0*/  LDCU.64 UR10, c[0x0][0x358] ;  /* 0x00006b00ff0a77ac */ /* 0x000e300008000a00 */
[----:B------:R-:W-:Y:S05]  /*00c0*/  BRA.U !UP0, `(.L_x_101) ;  /* 0x0000000908e47547 */ /* 0x000fea000b800000 */
[----:B------:R-:W-:Y:S01]  /*00d0*/  UISETP.GE.U32.AND UP1, UPT, UR12, 0x10, UPT ;  /* 0x000000100c00788c */ /* 0x000fe2000bf26070 */
[----:B------:R-:W-:Y:S01]  /*00e0*/  IMAD.MOV.U32 R8, RZ, RZ, 0x1 ;  /* 0x00000001ff087424 */ /* 0x000fe200078e00ff */
[----:B------:R-:W-:Y:S01]  /*00f0*/  ULOP3.LUT UR8, UR12, 0xf, URZ, 0xc0, !UPT ;  /* 0x0000000f0c087892 */ /* 0x000fe2000f8ec0ff */
[----:B------:R-:W-:-:S03]  /*0100*/  IMAD.MOV.U32 R9, RZ, RZ, RZ ;  /* 0x000000ffff097224 */ /* 0x000fc600078e00ff */
[----:B------:R-:W-:-:S03]  /*0110*/  UISETP.NE.AND UP0, UPT, UR8, URZ, UPT ;  /* 0x000000ff0800728c */ /* 0x000fc6000bf05270 */
[----:B------:R-:W-:Y:S08]  /*0120*/  BRA.U !UP1, `(.L_x_102) ;  /* 0x0000000509547547 */ /* 0x000ff0000b800000 */
[----:B------:R-:W1:Y:S01]  /*0130*/  LDCU.64 UR6, c[0x0][0x380] ;  /* 0x00007000ff0677ac */ /* 0x000e620008000a00 */
[----:B------:R-:W-:Y:S02]  /*0140*/  IMAD.MOV.U32 R8, RZ, RZ, 0x1 ;  /* 0x00000001ff087424 */ /* 0x000fe400078e00ff */
[----:B------:R-:W-:Y:S01]  /*0150*/  IMAD.MOV.U32 R7, RZ, RZ, R6 ;  /* 0x000000ffff077224 */ /* 0x000fe200078e0006 */
[----:B------:R-:W-:-:S06]  /*0160*/  ULOP3.LUT UR9, UR12, 0x7ffffff0, URZ, 0xc0, !UPT ;  /* 0x7ffffff00c097892 */ /* 0x000fcc000f8ec0ff */
[----:B------:R-:W-:Y:S01]  /*0170*/  IMAD.U32 R9, RZ, RZ, UR9 ;  /* 0x00000009ff097e24 */ /* 0x000fe2000f8e00ff */
[----:B-1----:R-:W-:-:S04]  /*0180*/  UIADD3 UR5, UP1, UPT, UR6, 0x7, URZ ;  /* 0x0000000706057890 */ /* 0x002fc8000ff3e0ff */
[----:B------:R-:W-:Y:S02]  /*0190*/  UIADD3.X UR6, UPT, UPT, URZ, UR7, URZ, UP1, !UPT ;  /* 0x00000007ff067290 */ /* 0x000fe40008ffe4ff */
[----:B------:R-:W-:Y:S01]  /*01a0*/  IMAD.U32 R10, RZ, RZ, UR5 ;  /* 0x00000005ff0a7e24 */ /* 0x000fe2000f8e00ff */
[----:B------:R-:W-:-:S03]  /*01b0*/  UIADD3 UR7, UPT, UPT, -UR9, URZ, URZ ;  /* 0x000000ff09077290 */ /* 0x000fc6000fffe1ff */
[----:B------:R-:W-:-:S09]  /*01c0*/  IMAD.U32 R3, RZ, RZ, UR6 ;  /* 0x00000006ff037e24 */ /* 0x000fd2000f8e00ff */
.L_x_103:
[----:B------:R-:W1:Y:S01]  /*01d0*/  LDC.64 R4, c[0x0][0x388] ;  /* 0x0000e200ff047b82 */ /* 0x000e620000000a00 */
[----:B------:R-:W-:Y:S02]  /*01e0*/  SHF.R.S32.HI R2, RZ, 0x1f, R7 ;  /* 0x0000001fff027819 */ /* 0x000fe40000011407 */
[----:B-1----:R-:W-:-:S04]  /*01f0*/  IADD3 R4, P0, P1, R7, 0x7, R4 ;  /* 0x0000000707047810 */ /* 0x002fc8000791e004 */
[----:B------:R-:W-:Y:S01]  /*0200*/  IADD3.X R5, PT, PT, R2, R5, RZ, P0, P1 ;  /* 0x0000000502057210 */ /* 0x000fe200007e24ff */
[----:B------:R-:W-:-:S04]  /*0210*/  IMAD.MOV.U32 R2, RZ, RZ, R10 ;  /* 0x000000ffff027224 */ /* 0x000fc800078e000a */
[----:B0-----:R-:W2:Y:S04]  /*0220*/  LDG.E.U8 R15, desc[UR10][R4.64+-0x6] ;  /* 0xfffffa0a040f7981 */ /* 0x001ea8000c1e1100 */
        /* <DEDUP_REMOVED lines=24> */
[----:B------:R-:W4:Y:S04]  /*03b0*/  LDG.E.U8 R20, desc[UR10][R2.64+0x4] ;  /* 0x0000040a02147981 */ /* 0x000f28000c1e1100 */
[----:B------:R-:W4:Y:S01]  /*03c0*/  LDG.E.U8 R21, desc[UR10][R4.64+0x4] ;  /* 0x0000040a04157981 */ /* 0x000f22000c1e1100 */
[----:B-----5:R-:W-:-:S03]  /*03d0*/  ISETP.NE.AND P5, PT, R23, R22, PT ;  /* 0x000000161700720c */ /* 0x020fc60003fa5270 */
[----:B------:R-:W5:Y:S04]  /*03e0*/  LDG.E.U8 R22, desc[UR10][R2.64+0x5] ;  /* 0x0000050a02167981 */ /* 0x000f68000c1e1100 */
[----:B------:R-:W5:Y:S01]  /*03f0*/  LDG.E.U8 R23, desc[UR10][R4.64+0x5] ;  /* 0x0000050a04177981 */ /* 0x000f62000c1e1100 */
[----:B------:R-:W-:-:S03]  /*0400*/  ISETP.NE.AND P6, PT, R25, R24, PT ;  /* 0x000000181900720c */ /* 0x000fc60003fc5270 */
[----:B------:R-:W5:Y:S04]  /*0410*/  LDG.E.U8 R24, desc[UR10][R2.64+0x6] ;  /* 0x0000060a02187981 */ /* 0x000f68000c1e1100 */
[----:B------:R-:W5:Y:S01]  /*0420*/  LDG.E.U8 R25, desc[UR10][R4.64+0x6] ;  /* 0x0000060a04197981 */ /* 0x000f62000c1e1100 */
[----:B------:R-:W-:-:S03]  /*0430*/  ISETP.NE.AND P0, PT, R19, R12, PT ;  /* 0x0000000c1300720c */ /* 0x000fc60003f05270 */
[----:B------:R-:W5:Y:S04]  /*0440*/  LDG.E.U8 R12, desc[UR10][R2.64+0x7] ;  /* 0x0000070a020c7981 */ /* 0x000f68000c1e1100 */
[----:B------:R-:W5:Y:S01]  /*0450*/  LDG.E.U8 R19, desc[UR10][R4.64+0x7] ;  /* 0x0000070a04137981 */ /* 0x000f62000c1e1100 */
[----:B------:R-:W-:-:S03]  /*0460*/  ISETP.NE.AND P3, PT, R26, R27, PT ;  /* 0x0000001b1a00720c */ /* 0x000fc60003f65270 */
[----:B------:R-:W5:Y:S04]  /*0470*/  LDG.E.U8 R27, desc[UR10][R4.64+0x8] ;  /* 0x0000080a041b7981 */ /* 0x000f68000c1e1100 */
[----:B------:R0:W5:Y:S01]  /*0480*/  LDG.E.U8 R26, desc[UR10][R2.64+0x8] ;  /* 0x0000080a021a7981 */ /* 0x000162000c1e1100 */
[----:B------:R-:W-:-:S04]  /*0490*/  SEL R8, R8, RZ, !P1 ;  /* 0x000000ff08087207 */ /* 0x000fc80004800000 */
[----:B------:R-:W-:-:S04]  /*04a0*/  SEL R8, R8, RZ, !P2 ;  /* 0x000000ff08087207 */ /* 0x000fc80005000000 */
[----:B------:R-:W-:-:S04]  /*04b0*/  SEL R8, R8, RZ, !P3 ;  /* 0x000000ff08087207 */ /* 0x000fc80005800000 */
[----:B------:R-:W-:-:S04]  /*04c0*/  SEL R8, R8, RZ, !P4 ;  /* 0x000000ff08087207 */ /* 0x000fc80006000000 */
[----:B------:R-:W-:-:S04]  /*04d0*/  SEL R8, R8, RZ, !P5 ;  /* 0x000000ff08087207 */ /* 0x000fc80006800000 */
[----:B------:R-:W-:Y:S02]  /*04e0*/  SEL R8, R8, RZ, !P6 ;  /* 0x000000ff08087207 */ /* 0x000fe40007000000 */
[----:B------:R-:W-:Y:S02]  /*04f0*/  ISETP.NE.AND P1, PT, R10, R11, PT ;  /* 0x0000000b0a00720c */ /* 0x000fe40003f25270 */
[----:B------:R-:W-:Y:S02]  /*0500*/  SEL R8, R8, RZ, !P0 ;  /* 0x000000ff08087207 */ /* 0x000fe40004000000 */
[----:B------:R-:W-:Y:S02]  /*0510*/  ISETP.NE.AND P0, PT, R18, R17, PT ;  /* 0x000000111200720c */ /* 0x000fe40003f05270 */
[----:B------:R-:W-:-:S04]  /*0520*/  SEL R8, R8, RZ, !P1 ;  /* 0x000000ff08087207 */ /* 0x000fc80004800000 */
[----:B------:R-:W-:Y:S01]  /*0530*/  SEL R8, R8, RZ, !P0 ;  /* 0x000000ff08087207 */ /* 0x000fe20004000000 */
[----:B------:R-:W-:-:S04]  /*0540*/  UIADD3 UR7, UPT, UPT, UR7, 0x10, URZ ;  /* 0x0000001007077890 */ /* 0x000fc8000fffe0ff */
[----:B------:R-:W-:Y:S01]  /*0550*/  UISETP.NE.AND UP1, UPT, UR7, URZ, UPT ;  /* 0x000000ff0700728c */ /* 0x000fe2000bf25270 */
[----:B------:R-:W-:Y:S01]  /*0560*/  IADD3 R10, P2, PT, R2, 0x10, RZ ;  /* 0x00000010020a7810 */ /* 0x000fe20007f5e0ff */
[----:B------:R-:W-:-:S04]  /*0570*/  VIADD R7, R7, 0x10 ;  /* 0x0000001007077836 */ /* 0x000fc80000000000 */
[----:B0-----:R-:W-:Y:S01]  /*0580*/  IMAD.X R3, RZ, RZ, R3, P2 ;  /* 0x000000ffff037224 */ /* 0x001fe200010e0603 */
[----:B--2---:R-:W-:-:S04]  /*0590*/  ISETP.NE.AND P1, PT, R16, R15, PT ;  /* 0x0000000f1000720c */ /* 0x004fc80003f25270 */
[----:B------:R-:W-:Y:S02]  /*05a0*/  SEL R8, R8, RZ, !P1 ;  /* 0x000000ff08087207 */ /* 0x000fe40004800000 */
[----:B---3--:R-:W-:-:S04]  /*05b0*/  ISETP.NE.AND P0, PT, R14, R13, PT ;  /* 0x0000000d0e00720c */ /* 0x008fc80003f05270 */
[----:B------:R-:W-:Y:S02]  /*05c0*/  SEL R8, R8, RZ, !P0 ;  /* 0x000000ff08087207 */ /* 0x000fe40004000000 */
[----:B----4-:R-:W-:-:S04]  /*05d0*/  ISETP.NE.AND P1, PT, R21, R20, PT ;  /* 0x000000141500720c */ /* 0x010fc80003f25270 */
[----:B------:R-:W-:Y:S02]  /*05e0*/  SEL R8, R8, RZ, !P1 ;  /* 0x000000ff08087207 */ /* 0x000fe40004800000 */
[----:B-----5:R-:W-:-:S04]  /*05f0*/  ISETP.NE.AND P0, PT, R23, R22, PT ;  /* 0x000000161700720c */ /* 0x020fc80003f05270 */
[----:B------:R-:W-:Y:S02]  /*0600*/  SEL R8, R8, RZ, !P0 ;  /* 0x000000ff08087207 */ /* 0x000fe40004000000 */
[----:B------:R-:W-:-:S04]  /*0610*/  ISETP.NE.AND P1, PT, R25, R24, PT ;  /* 0x000000181900720c */ /* 0x000fc80003f25270 */
[----:B------:R-:W-:Y:S02]  /*0620*/  SEL R8, R8, RZ, !P1 ;  /* 0x000000ff08087207 */ /* 0x000fe40004800000 */
[----:B------:R-:W-:-:S04]  /*0630*/  ISETP.NE.AND P0, PT, R19, R12, PT ;  /* 0x0000000c1300720c */ /* 0x000fc80003f05270 */
[----:B------:R-:W-:Y:S02]  /*0640*/  SEL R8, R8, RZ, !P0 ;  /* 0x000000ff08087207 */ /* 0x000fe40004000000 */
[----:B------:R-:W-:-:S04]  /*0650*/  ISETP.NE.AND P1, PT, R27, R26, PT ;  /* 0x0000001a1b00720c */ /* 0x000fc80003f25270 */
[----:B------:R-:W-:Y:S01]  /*0660*/  SEL R8, R8, RZ, !P1 ;  /* 0x000000ff08087207 */ /* 0x000fe20004800000 */
[----:B------:R-:W-:Y:S08]  /*0670*/  BRA.U UP1, `(.L_x_103) ;  /* 0xfffffff901d47547 */ /* 0x000ff0000b83ffff */
.L_x_102:
[----:B------:R-:W-:Y:S05]  /*0680*/  BRA.U !UP0, `(.L_x_104) ;  /* 0x00000005086c7547 */ /* 0x000fea000b800000 */
[----:B------:R-:W-:Y:S02]  /*0690*/  UISETP.GE.U32.AND UP0, UPT, UR8, 0x8, UPT ;  /* 0x000000080800788c */ /* 0x000fe4000bf06070 */
[----:B------:R-:W-:-:S04]  /*06a0*/  ULOP3.LUT UR6, UR12, 0x7, URZ, 0xc0, !UPT ;  /* 0x000000070c067892 */ /* 0x000fc8000f8ec0ff */
[----:B------:R-:W-:-:S03]  /*06b0*/  UISETP.NE.AND UP1, UPT, UR6, URZ, UPT ;  /* 0x000000ff0600728c */ /* 0x000fc6000bf25270 */
[----:B------:R-:W-:Y:S08]  /*06c0*/  BRA.U !UP0, `(.L_x_105) ;  /* 0x00000001089c7547 */ /* 0x000ff0000b800000 */
[----:B------:R-:W1:Y:S01]  /*06d0*/  LDCU.128 UR16, c[0x0][0x380] ;  /* 0x00007000ff1077ac */ /* 0x000e620008000c00 */
[----:B------:R-:W-:-:S05]  /*06e0*/  IMAD.IADD R3, R6, 0x1, R9 ;  /* 0x0000000106037824 */ /* 0x000fca00078e0209 */
[----:B-1----:R-:W-:Y:S02]  /*06f0*/  IADD3 R4, P0, PT, R3, UR18, RZ ;  /* 0x0000001203047c10 */ /* 0x002fe4000ff1e0ff */
[----:B------:R-:W-:Y:S02]  /*0700*/  IADD3 R2, P1, PT, R9, UR16, RZ ;  /* 0x0000001009027c10 */ /* 0x000fe4000ff3e0ff */
[----:B------:R-:W-:-:S03]  /*0710*/  LEA.HI.X.SX32 R5, R3, UR19, 0x1, P0 ;  /* 0x0000001303057c11 */ /* 0x000fc600080f0eff */
[----:B------:R-:W-:Y:S02]  /*0720*/  IMAD.X R3, RZ, RZ, UR17, P1 ;  /* 0x00000011ff037e24 */ /* 0x000fe400088e06ff */
        /* <DEDUP_REMOVED lines=30> */
[----:B------:R-:W-:Y:S02]  /*0910*/  SEL R8, R8, RZ, !P0 ;  /* 0x000000ff08087207 */ /* 0x000fe40004000000 */
[----:B------:R-:W-:-:S04]  /*0920*/  ISETP.NE.AND P1, PT, R23, R24, PT ;  /* 0x000000181700720c */ /* 0x000fc80003f25270 */
[----:B------:R-:W-:-:S09]  /*0930*/  SEL R8, R8, RZ, !P1 ;  /* 0x000000ff08087207 */ /* 0x000fd20004800000 */
.L_x_105:
[----:B------:R-:W-:Y:S05]  /*0940*/  BRA.U !UP1, `(.L_x_104) ;  /* 0x0000000109bc7547 */ /* 0x000fea000b800000 */
[----:B------:R-:W-:Y:S02]  /*0950*/  UISETP.GE.U32.AND UP0, UPT, UR6, 0x4, UPT ;  /* 0x000000040600788c */ /* 0x000fe4000bf06070 */
[----:B------:R-:W-:-:S04]  /*0960*/  ULOP3.LUT UR5, UR12, 0x3, URZ, 0xc0, !UPT ;  /* 0x000000030c057892 */ /* 0x000fc8000f8ec0ff */
[----:B------:R-:W-:-:S03]  /*0970*/  UISETP.NE.AND UP1, UPT, UR5, URZ, UPT ;  /* 0x000000ff0500728c */ /* 0x000fc6000bf25270 */
[----:B------:R-:W-:Y:S08]  /*0980*/  BRA.U !UP0, `(.L_x_106) ;  /* 0x00000001085c7547 */ /* 0x000ff0000b800000 */
[----:B------:R-:W1:Y:S01]  /*0990*/  LDCU.128 UR16, c[0x0][0x380] ;  /* 0x00007000ff1077ac */ /* 0x000e620008000c00 */
[----:B------:R-:W-:Y:S01]  /*09a0*/  IMAD.IADD R3, R6, 0x1, R9 ;  /* 0x0000000106037824 */ /* 0x000fe200078e0209 */
[----:B-1----:R-:W-:-:S04]  /*09b0*/  IADD3 R4, P1, PT, R9, UR16, RZ ;  /* 0x0000001009047c10 */ /* 0x002fc8000ff3e0ff */
[----:B------:R-:W-:Y:S01]  /*09c0*/  IADD3 R2, P0, PT, R3, UR18, RZ ;  /* 0x0000001203027c10 */ /* 0x000fe2000ff1e0ff */
[----:B------:R-:W-:-:S03]  /*09d0*/  IMAD.X R5, RZ, RZ, UR17, P1 ;  /* 0x00000011ff057e24 */ /* 0x000fc600088e06ff */
[----:B------:R-:W-:Y:S02]  /*09e0*/  LEA.HI.X.SX32 R3, R3, UR19, 0x1, P0 ;  /* 0x0000001303037c11 */ /* 0x000fe400080f0eff */
[----:B0-----:R-:W2:Y:S04]  /*09f0*/  LDG.E.U8 R10, desc[UR10][R4.64] ;  /* 0x0000000a040a7981 */ /* 0x001ea8000c1e1100 */
        /* <DEDUP_REMOVED lines=16> */
.L_x_106:
[----:B------:R-:W-:Y:S05]  /*0b00*/  BRA.U !UP1, `(.L_x_104) ;  /* 0x00000001094c7547 */ /* 0x000fea000b800000 */
[----:B------:R-:W1:Y:S01]  /*0b10*/  LDCU.64 UR6, c[0x0][0x380] ;  /* 0x00007000ff0677ac */ /* 0x000e620008000a00 */
[----:B------:R-:W-:Y:S01]  /*0b20*/  IADD3 R0, PT, PT, R0, UR4, R9 ;  /* 0x0000000400007c10 */ /* 0x000fe2000fffe009 */
[----:B------:R-:W2:Y:S01]  /*0b30*/  LDCU.64 UR8, c[0x0][0x388] ;  /* 0x00007100ff0877ac */ /* 0x000ea20008000a00 */
[----:B------:R-:W-:Y:S01]  /*0b40*/  UIADD3 UR5, UPT, UPT, -UR5, URZ, URZ ;  /* 0x000000ff05057290 */ /* 0x000fe2000fffe1ff */
[----:B-1----:R-:W-:-:S05]  /*0b50*/  IADD3 R4, P0, PT, R9, UR6, RZ ;  /* 0x0000000609047c10 */ /* 0x002fca000ff1e0ff */
[----:B--2---:R-:W-:-:S08]  /*0b60*/  IMAD.X R7, RZ, RZ, UR7, P0 ;  /* 0x00000007ff077e24 */ /* 0x004fd000080e06ff */
.L_x_107:
[----:B------:R-:W-:Y:S01]  /*0b70*/  IADD3 R2, P0, PT, R0, UR8, RZ ;  /* 0x0000000800027c10 */ /* 0x000fe2000ff1e0ff */
[----:B------:R-:W-:-:S03]  /*0b80*/  IMAD.MOV.U32 R5, RZ, RZ, R7 ;  /* 0x000000ffff057224 */ /* 0x000fc600078e0007 */
[----:B------:R-:W-:-:S03]  /*0b90*/  LEA.HI.X.SX32 R3, R0, UR9, 0x1, P0 ;  /* 0x0000000900037c11 */ /* 0x000fc600080f0eff */
[----:B0-----:R0:W2:Y:S04]  /*0ba0*/  LDG.E.U8 R5, desc[UR10][R4.64] ;  /* 0x0000000a04057981 */ /* 0x0010a8000c1e1100 */
[----:B------:R-:W2:Y:S01]  /*0bb0*/  LDG.E.U8 R2, desc[UR10][R2.64] ;  /* 0x0000000a02027981 */ /* 0x000ea2000c1e1100 */
[----:B------:R-:W-:Y:S01]  /*0bc0*/  UIADD3 UR5, UPT, UPT, UR5, 0x1, URZ ;  /* 0x0000000105057890 */ /* 0x000fe2000fffe0ff */
[----:B------:R-:W-:-:S03]  /*0bd0*/  VIADD R0, R0, 0x1 ;  /* 0x0000000100007836 */ /* 0x000fc60000000000 */
[----:B------:R-:W-:Y:S01]  /*0be0*/  UISETP.NE.AND UP0, UPT, UR5, URZ, UPT ;  /* 0x000000ff0500728c */ /* 0x000fe2000bf05270 */
[----:B0-----:R-:W-:-:S05]  /*0bf0*/  IADD3 R4, P1, PT, R4, 0x1, RZ ;  /* 0x0000000104047810 */ /* 0x001fca0007f3e0ff */
[----:B------:R-:W-:Y:S01]  /*0c00*/  IMAD.X R7, RZ, RZ, R7, P1 ;  /* 0x000000ffff077224 */ /* 0x000fe200008e0607 */
[----:B--2---:R-:W-:-:S04]  /*0c10*/  ISETP.NE.AND P0, PT, R2, R5, PT ;  /* 0x000000050200720c */ /* 0x004fc80003f05270 */
[----:B------:R-:W-:Y:S01]  /*0c20*/  SEL R8, R8, RZ, !P0 ;  /* 0x000000ff08087207 */ /* 0x000fe20004000000 */
[----:B------:R-:W-:Y:S08]  /*0c30*/  BRA.U UP0, `(.L_x_107) ;  /* 0xfffffffd00cc7547 */ /* 0x000ff0000b83ffff */
.L_x_104:
[----:B------:R-:W-:-:S13]  /*0c40*/  ISETP.NE.AND P0, PT, R8, RZ, PT ;  /* 0x000000ff0800720c */ /* 0x000fda0003f05270 */
[----:B0-----:R-:W-:Y:S05]  /*0c50*/  @!P0 EXIT ;  /* 0x000000000000894d */ /* 0x001fea0003800000 */
.L_x_101:
[----:B------:R-:W1:Y:S01]  /*0c60*/  LDC.64 R2, c[0x0][0x390] ;  /* 0x0000e400ff027b82 */ /* 0x000e620000000a00 */
[----:B------:R-:W-:Y:S02]  /*0c70*/  IMAD.MOV.U32 R5, RZ, RZ, 0x1 ;  /* 0x00000001ff057424 */ /* 0x000fe400078e00ff */
[----:B-1----:R-:W-:-:S05]  /*0c80*/  IMAD.WIDE R6, R6, 0x4, R2 ;  /* 0x0000000406067825 */ /* 0x002fca00078e0202 */
[----:B0-----:R-:W-:Y:S01]  /*0c90*/  STG.E desc[UR10][R6.64], R5 ;  /* 0x0000000506007986 */ /* 0x001fe2000c10190a */
[----:B------:R-:W-:Y:S05]  /*0ca0*/  EXIT ;  /* 0x000000000000794d */ /* 0x000fea0003800000 */
.L_x_108:
        /* <DEDUP_REMOVED lines=13> */
.L_x_119:


//--------------------- .nv.global.init           --------------------------
	.section	.nv.global.init,"aw",@progbits
.nv.global.init:
	.type		$str,@object
	.size		$str,(.L_0 - $str)
$str:
        /*0000*/ 	.byte	0x70, 0x69, 0x64, 0x20, 0x25, 0x64, 0x20, 0x00
.L_0:


//--------------------- .nv.shared.reserved.0     --------------------------
	.section	.nv.shared.reserved.0,"aw",@nobits
	.weak		__nv_reservedSMEM_offset_0_alias
	.size		__nv_reservedSMEM_offset_0_alias, 0, 64
	.other		__nv_reservedSMEM_offset_0_alias,@"STO_CUDA_RESERVED_SHARED STV_DEFAULT"
__nv_reservedSMEM_offset_0_alias:
	.zero		0
	.zero		64


//--------------------- .nv.constant0._Z9RabinKarpPcS_Piiii --------------------------
	.section	.nv.constant0._Z9RabinKarpPcS_Piiii,"a",@progbits
	.sectionflags	@""
	.align	4
.nv.constant0._Z9RabinKarpPcS_Piiii:
	.zero		932


//--------------------- .nv.constant0._Z10RabinKarp2PcS_Piii --------------------------
	.section	.nv.constant0._Z10RabinKarp2PcS_Piii,"a",@progbits
	.sectionflags	@""
	.align	4
.nv.constant0._Z10RabinKarp2PcS_Piii:
	.zero		928


//--------------------- .nv.constant0._Z7slicesoPcS_PiiijPji --------------------------
	.section	.nv.constant0._Z7slicesoPcS_PiiijPji,"a",@progbits
	.sectionflags	@""
	.align	4
.nv.constant0._Z7slicesoPcS_PiiijPji:
	.zero		948


//--------------------- .nv.constant0._Z2soPcS_PiiijPj --------------------------
	.section	.nv.constant0._Z2soPcS_PiiijPj,"a",@progbits
	.sectionflags	@""
	.align	4
.nv.constant0._Z2soPcS_PiiijPj:
	.zero		944


//--------------------- .nv.constant0._Z8slicesolPcS_PiiijPji --------------------------
	.section	.nv.constant0._Z8slicesolPcS_PiiijPji,"a",@progbits
	.sectionflags	@""
	.align	4
.nv.constant0._Z8slicesolPcS_PiiijPji:
	.zero		948


//--------------------- .nv.constant0._Z3solPcS_PiiijPj --------------------------
	.section	.nv.constant0._Z3solPcS_PiiijPj,"a",@progbits
	.sectionflags	@""
	.align	4
.nv.constant0._Z3solPcS_PiiijPj:
	.zero		944


//--------------------- .nv.constant0._Z7slicebmPcS_PiiiS0_S0_i --------------------------
	.section	.nv.constant0._Z7slicebmPcS_PiiiS0_S0_i,"a",@progbits
	.sectionflags	@""
	.align	4
.nv.constant0._Z7slicebmPcS_PiiiS0_S0_i:
	.zero		948


//--------------------- .nv.constant0._Z2bmPcS_PiiiS0_S0_ --------------------------
	.section	.nv.constant0._Z2bmPcS_PiiiS0_S0_,"a",@progbits
	.sectionflags	@""
	.align	4
.nv.constant0._Z2bmPcS_PiiiS0_S0_:
	.zero		944


//--------------------- .nv.constant0._Z9KMPSearchPcS_PiiiS0_ --------------------------
	.section	.nv.constant0._Z9KMPSearchPcS_PiiiS0_,"a",@progbits
	.sectionflags	@""
	.align	4
.nv.constant0._Z9KMPSearchPcS_PiiiS0_:
	.zero		936


//--------------------- .nv.constant0._Z8SliceKMPPcS_PiiiS0_i --------------------------
	.section	.nv.constant0._Z8SliceKMPPcS_PiiiS0_i,"a",@progbits
	.sectionflags	@""
	.align	4
.nv.constant0._Z8SliceKMPPcS_PiiiS0_i:
	.zero		940


//--------------------- .nv.constant0._Z11NaiveSearchPcS_Piii --------------------------
	.section	.nv.constant0._Z11NaiveSearchPcS_Piii,"a",@progbits
	.sectionflags	@""
	.align	4
.nv.constant0._Z11NaiveSearchPcS_Piii:
	.zero		928


//--------------------- SYMBOLS --------------------------

	.type		.nv.reservedSmem.offset0,@object
	.size		.nv.reservedSmem.offset0,0x4
	.type		vprintf,@function
